//
// Generated by NVIDIA NVVM Compiler
//
// Compiler Build ID: CL-36424714
// Cuda compilation tools, release 13.0, V13.0.88
// Based on NVVM 20.0.0
//

.version 9.0
.target sm_100
.address_size 64

	// .globl	_Z17calc_step2fst_gpuPd
.func  (.param .align 16 .b8 func_retval0[16]) __internal_trig_reduction_slowpathd
(
	.param .b64 __internal_trig_reduction_slowpathd_param_0
)
;
.func  (.param .b64 func_retval0) __internal_accurate_pow
(
	.param .b64 __internal_accurate_pow_param_0
)
;
.global .align 8 .b8 __cudart_i2opi_d[144] = {8, 93, 141, 31, 177, 95, 251, 107, 234, 146, 82, 138, 247, 57, 7, 61, 123, 241, 229, 235, 199, 186, 39, 117, 45, 234, 95, 158, 102, 63, 70, 79, 183, 9, 203, 39, 207, 126, 54, 109, 31, 109, 10, 90, 139, 17, 47, 239, 15, 152, 5, 222, 255, 151, 248, 31, 59, 40, 249, 189, 139, 95, 132, 156, 244, 57, 83, 131, 57, 214, 145, 57, 65, 126, 95, 180, 38, 112, 156, 233, 132, 68, 187, 46, 245, 53, 130, 232, 62, 167, 41, 177, 28, 235, 29, 254, 28, 146, 209, 9, 234, 46, 73, 6, 224, 210, 77, 66, 58, 110, 36, 183, 97, 197, 187, 222, 171, 99, 81, 254, 65, 144, 67, 60, 153, 149, 98, 219, 192, 221, 52, 245, 209, 87, 39, 252, 41, 21, 68, 78, 110, 131, 249, 162};
.global .align 16 .b8 __cudart_sin_cos_coeffs[128] = {70, 210, 176, 44, 241, 229, 90, 190, 146, 227, 172, 105, 227, 29, 199, 62, 161, 98, 219, 25, 160, 1, 42, 191, 24, 8, 17, 17, 17, 17, 129, 63, 84, 85, 85, 85, 85, 85, 197, 191, 0, 0, 0, 0, 0, 0, 0, 0, 0, 0, 0, 0, 0, 0, 0, 0, 100, 129, 253, 32, 131, 255, 168, 189, 40, 133, 239, 193, 167, 238, 33, 62, 217, 230, 6, 142, 79, 126, 146, 190, 233, 188, 221, 25, 160, 1, 250, 62, 71, 93, 193, 22, 108, 193, 86, 191, 81, 85, 85, 85, 85, 85, 165, 63, 0, 0, 0, 0, 0, 0, 224, 191, 0, 0, 0, 0, 0, 0, 240, 63};

.visible .entry _Z17calc_step2fst_gpuPd(
	.param .u64 .ptr .align 1 _Z17calc_step2fst_gpuPd_param_0
)
{
	.reg .pred 	%p<6>;
	.reg .b32 	%r<14>;
	.reg .b64 	%rd<9>;
	.reg .b64 	%fd<37>;

	ld.param.u64 	%rd1, [_Z17calc_step2fst_gpuPd_param_0];
	mov.u32 	%r5, %ntid.x;
	mov.u32 	%r6, %ctaid.x;
	mov.u32 	%r7, %tid.x;
	mad.lo.s32 	%r1, %r5, %r6, %r7;
	setp.gt.s32 	%p1, %r1, 199999;
	@%p1 bra 	$L__BB0_6;
	cvt.rn.f64.s32 	%fd7, %r1;
	mul.f64 	%fd8, %fd7, 0d404E000000000000;
	div.rn.f64 	%fd1, %fd8, 0d40B7700000000000;
	abs.f64 	%fd2, %fd1;
	setp.neu.f64 	%p2, %fd2, 0d7FF0000000000000;
	@%p2 bra 	$L__BB0_3;
	mov.f64 	%fd14, 0d0000000000000000;
	mul.rn.f64 	%fd36, %fd1, %fd14;
	mov.b32 	%r13, 0;
	bra.uni 	$L__BB0_5;
$L__BB0_3:
	mul.f64 	%fd9, %fd1, 0d3FE45F306DC9C883;
	cvt.rni.s32.f64 	%r13, %fd9;
	cvt.rn.f64.s32 	%fd10, %r13;
	fma.rn.f64 	%fd11, %fd10, 0dBFF921FB54442D18, %fd1;
	fma.rn.f64 	%fd12, %fd10, 0dBC91A62633145C00, %fd11;
	fma.rn.f64 	%fd36, %fd10, 0dB97B839A252049C0, %fd12;
	setp.ltu.f64 	%p3, %fd2, 0d41E0000000000000;
	@%p3 bra 	$L__BB0_5;
	{ // callseq 0, 0
	.param .b64 param0;
	st.param.f64 	[param0], %fd1;
	.param .align 16 .b8 retval0[16];
	call.uni (retval0), 
	__internal_trig_reduction_slowpathd, 
	(
	param0
	);
	ld.param.f64 	%fd36, [retval0];
	ld.param.b32 	%r13, [retval0+8];
	} // callseq 0
$L__BB0_5:
	shl.b32 	%r10, %r13, 6;
	cvt.u64.u32 	%rd2, %r10;
	and.b64  	%rd3, %rd2, 64;
	mov.u64 	%rd4, __cudart_sin_cos_coeffs;
	add.s64 	%rd5, %rd4, %rd3;
	mul.rn.f64 	%fd15, %fd36, %fd36;
	and.b32  	%r11, %r13, 1;
	setp.eq.b32 	%p4, %r11, 1;
	selp.f64 	%fd16, 0dBDA8FF8320FD8164, 0d3DE5DB65F9785EBA, %p4;
	ld.global.nc.v2.f64 	{%fd17, %fd18}, [%rd5];
	fma.rn.f64 	%fd19, %fd16, %fd15, %fd17;
	fma.rn.f64 	%fd20, %fd19, %fd15, %fd18;
	ld.global.nc.v2.f64 	{%fd21, %fd22}, [%rd5+16];
	fma.rn.f64 	%fd23, %fd20, %fd15, %fd21;
	fma.rn.f64 	%fd24, %fd23, %fd15, %fd22;
	ld.global.nc.v2.f64 	{%fd25, %fd26}, [%rd5+32];
	fma.rn.f64 	%fd27, %fd24, %fd15, %fd25;
	fma.rn.f64 	%fd28, %fd27, %fd15, %fd26;
	fma.rn.f64 	%fd29, %fd28, %fd36, %fd36;
	fma.rn.f64 	%fd30, %fd28, %fd15, 0d3FF0000000000000;
	selp.f64 	%fd31, %fd30, %fd29, %p4;
	and.b32  	%r12, %r13, 2;
	setp.eq.s32 	%p5, %r12, 0;
	mov.f64 	%fd32, 0d0000000000000000;
	sub.f64 	%fd33, %fd32, %fd31;
	selp.f64 	%fd34, %fd31, %fd33, %p5;
	abs.f64 	%fd35, %fd34;
	cvta.to.global.u64 	%rd6, %rd1;
	mul.wide.s32 	%rd7, %r1, 8;
	add.s64 	%rd8, %rd6, %rd7;
	st.global.f64 	[%rd8], %fd35;
$L__BB0_6:
	ret;

}
	// .globl	_Z16set_isdevice_gpuiPiPb
.visible .entry _Z16set_isdevice_gpuiPiPb(
	.param .u32 _Z16set_isdevice_gpuiPiPb_param_0,
	.param .u64 .ptr .align 1 _Z16set_isdevice_gpuiPiPb_param_1,
	.param .u64 .ptr .align 1 _Z16set_isdevice_gpuiPiPb_param_2
)
{
	.reg .pred 	%p<2>;
	.reg .b16 	%rs<2>;
	.reg .b32 	%r<6>;
	.reg .b64 	%rd<9>;

	ld.param.u32 	%r2, [_Z16set_isdevice_gpuiPiPb_param_0];
	ld.param.u64 	%rd1, [_Z16set_isdevice_gpuiPiPb_param_1];
	ld.param.u64 	%rd2, [_Z16set_isdevice_gpuiPiPb_param_2];
	mov.u32 	%r3, %ntid.x;
	mov.u32 	%r4, %ctaid.x;
	mov.u32 	%r5, %tid.x;
	mad.lo.s32 	%r1, %r3, %r4, %r5;
	setp.ge.s32 	%p1, %r1, %r2;
	@%p1 bra 	$L__BB1_2;
	cvta.to.global.u64 	%rd3, %rd1;
	cvta.to.global.u64 	%rd4, %rd2;
	mul.wide.s32 	%rd5, %r1, 4;
	add.s64 	%rd6, %rd3, %rd5;
	ld.global.s32 	%rd7, [%rd6];
	add.s64 	%rd8, %rd4, %rd7;
	mov.b16 	%rs1, 1;
	st.global.u8 	[%rd8], %rs1;
$L__BB1_2:
	ret;

}
	// .globl	_Z25compute_accelerations_gpuiiPKdPdS1_S0_i
.visible .entry _Z25compute_accelerations_gpuiiPKdPdS1_S0_i(
	.param .u32 _Z25compute_accelerations_gpuiiPKdPdS1_S0_i_param_0,
	.param .u32 _Z25compute_accelerations_gpuiiPKdPdS1_S0_i_param_1,
	.param .u64 .ptr .align 1 _Z25compute_accelerations_gpuiiPKdPdS1_S0_i_param_2,
	.param .u64 .ptr .align 1 _Z25compute_accelerations_gpuiiPKdPdS1_S0_i_param_3,
	.param .u64 .ptr .align 1 _Z25compute_accelerations_gpuiiPKdPdS1_S0_i_param_4,
	.param .u64 .ptr .align 1 _Z25compute_accelerations_gpuiiPKdPdS1_S0_i_param_5,
	.param .u32 _Z25compute_accelerations_gpuiiPKdPdS1_S0_i_param_6
)
{
	.reg .pred 	%p<24>;
	.reg .b32 	%r<42>;
	.reg .b64 	%rd<19>;
	.reg .b64 	%fd<79>;

	ld.param.u32 	%r10, [_Z25compute_accelerations_gpuiiPKdPdS1_S0_i_param_0];
	ld.param.u32 	%r12, [_Z25compute_accelerations_gpuiiPKdPdS1_S0_i_param_1];
	ld.param.u64 	%rd1, [_Z25compute_accelerations_gpuiiPKdPdS1_S0_i_param_2];
	ld.param.u64 	%rd2, [_Z25compute_accelerations_gpuiiPKdPdS1_S0_i_param_4];
	ld.param.u64 	%rd3, [_Z25compute_accelerations_gpuiiPKdPdS1_S0_i_param_5];
	ld.param.u32 	%r11, [_Z25compute_accelerations_gpuiiPKdPdS1_S0_i_param_6];
	mov.u32 	%r13, %ntid.x;
	mov.u32 	%r14, %ctaid.x;
	mov.u32 	%r15, %tid.x;
	mad.lo.s32 	%r1, %r13, %r14, %r15;
	mov.u32 	%r16, %ntid.y;
	mov.u32 	%r17, %ctaid.y;
	mov.u32 	%r18, %tid.y;
	mad.lo.s32 	%r2, %r16, %r17, %r18;
	max.s32 	%r19, %r1, %r2;
	setp.ge.s32 	%p1, %r19, %r12;
	setp.eq.s32 	%p2, %r1, %r2;
	or.pred  	%p3, %p2, %p1;
	@%p3 bra 	$L__BB2_17;
	cvta.to.global.u64 	%rd4, %rd3;
	mul.wide.u32 	%rd5, %r2, 8;
	add.s64 	%rd6, %rd4, %rd5;
	ld.global.f64 	%fd1, [%rd6];
	setp.lt.u32 	%p4, %r2, 2;
	add.s32 	%r20, %r11, 2;
	setp.ge.s32 	%p5, %r2, %r20;
	or.pred  	%p6, %p4, %p5;
	mov.f64 	%fd76, %fd1;
	@%p6 bra 	$L__BB2_8;
	setp.eq.f64 	%p7, %fd1, 0d0000000000000000;
	mov.f64 	%fd76, 0d0000000000000000;
	@%p7 bra 	$L__BB2_8;
	cvt.rn.f64.s32 	%fd21, %r10;
	mul.f64 	%fd22, %fd21, 0d404E000000000000;
	div.rn.f64 	%fd2, %fd22, 0d40B7700000000000;
	abs.f64 	%fd3, %fd2;
	setp.neu.f64 	%p8, %fd3, 0d7FF0000000000000;
	@%p8 bra 	$L__BB2_5;
	mov.f64 	%fd28, 0d0000000000000000;
	mul.rn.f64 	%fd75, %fd2, %fd28;
	mov.b32 	%r41, 0;
	bra.uni 	$L__BB2_7;
$L__BB2_5:
	mul.f64 	%fd23, %fd2, 0d3FE45F306DC9C883;
	cvt.rni.s32.f64 	%r41, %fd23;
	cvt.rn.f64.s32 	%fd24, %r41;
	fma.rn.f64 	%fd25, %fd24, 0dBFF921FB54442D18, %fd2;
	fma.rn.f64 	%fd26, %fd24, 0dBC91A62633145C00, %fd25;
	fma.rn.f64 	%fd75, %fd24, 0dB97B839A252049C0, %fd26;
	setp.ltu.f64 	%p9, %fd3, 0d41E0000000000000;
	@%p9 bra 	$L__BB2_7;
	{ // callseq 1, 0
	.param .b64 param0;
	st.param.f64 	[param0], %fd2;
	.param .align 16 .b8 retval0[16];
	call.uni (retval0), 
	__internal_trig_reduction_slowpathd, 
	(
	param0
	);
	ld.param.f64 	%fd75, [retval0];
	ld.param.b32 	%r41, [retval0+8];
	} // callseq 1
$L__BB2_7:
	shl.b32 	%r23, %r41, 6;
	cvt.u64.u32 	%rd7, %r23;
	and.b64  	%rd8, %rd7, 64;
	mov.u64 	%rd9, __cudart_sin_cos_coeffs;
	add.s64 	%rd10, %rd9, %rd8;
	mul.rn.f64 	%fd29, %fd75, %fd75;
	and.b32  	%r24, %r41, 1;
	setp.eq.b32 	%p10, %r24, 1;
	selp.f64 	%fd30, 0dBDA8FF8320FD8164, 0d3DE5DB65F9785EBA, %p10;
	ld.global.nc.v2.f64 	{%fd31, %fd32}, [%rd10];
	fma.rn.f64 	%fd33, %fd30, %fd29, %fd31;
	fma.rn.f64 	%fd34, %fd33, %fd29, %fd32;
	ld.global.nc.v2.f64 	{%fd35, %fd36}, [%rd10+16];
	fma.rn.f64 	%fd37, %fd34, %fd29, %fd35;
	fma.rn.f64 	%fd38, %fd37, %fd29, %fd36;
	ld.global.nc.v2.f64 	{%fd39, %fd40}, [%rd10+32];
	fma.rn.f64 	%fd41, %fd38, %fd29, %fd39;
	fma.rn.f64 	%fd42, %fd41, %fd29, %fd40;
	fma.rn.f64 	%fd43, %fd42, %fd75, %fd75;
	fma.rn.f64 	%fd44, %fd42, %fd29, 0d3FF0000000000000;
	selp.f64 	%fd45, %fd44, %fd43, %p10;
	and.b32  	%r25, %r41, 2;
	setp.eq.s32 	%p11, %r25, 0;
	mov.f64 	%fd46, 0d0000000000000000;
	sub.f64 	%fd47, %fd46, %fd45;
	selp.f64 	%fd48, %fd45, %fd47, %p11;
	abs.f64 	%fd49, %fd48;
	mul.f64 	%fd50, %fd1, 0d3FE0000000000000;
	fma.rn.f64 	%fd76, %fd50, %fd49, %fd1;
$L__BB2_8:
	cvta.to.global.u64 	%rd11, %rd1;
	mul.lo.s32 	%r26, %r2, 3;
	mul.wide.u32 	%rd12, %r26, 8;
	add.s64 	%rd13, %rd11, %rd12;
	ld.global.f64 	%fd51, [%rd13];
	mul.lo.s32 	%r6, %r1, 3;
	mul.wide.s32 	%rd14, %r6, 8;
	add.s64 	%rd15, %rd11, %rd14;
	ld.global.f64 	%fd52, [%rd15];
	sub.f64 	%fd10, %fd51, %fd52;
	ld.global.f64 	%fd53, [%rd13+8];
	ld.global.f64 	%fd54, [%rd15+8];
	sub.f64 	%fd11, %fd53, %fd54;
	ld.global.f64 	%fd55, [%rd13+16];
	ld.global.f64 	%fd56, [%rd15+16];
	sub.f64 	%fd12, %fd55, %fd56;
	mul.f64 	%fd57, %fd11, %fd11;
	fma.rn.f64 	%fd58, %fd10, %fd10, %fd57;
	fma.rn.f64 	%fd59, %fd12, %fd12, %fd58;
	add.f64 	%fd13, %fd59, 0d3EB0C6F7A0B5ED8D;
	{
	.reg .b32 %temp; 
	mov.b64 	{%temp, %r7}, %fd13;
	}
	mov.f64 	%fd60, 0d3FF8000000000000;
	{
	.reg .b32 %temp; 
	mov.b64 	{%temp, %r8}, %fd60;
	}
	and.b32  	%r9, %r8, 2146435072;
	setp.neu.f64 	%p12, %fd13, 0d0000000000000000;
	@%p12 bra 	$L__BB2_10;
	setp.eq.s32 	%p14, %r9, 1073741824;
	selp.b32 	%r27, %r7, 0, %p14;
	setp.lt.s32 	%p15, %r8, 0;
	or.b32  	%r28, %r27, 2146435072;
	selp.b32 	%r29, %r28, %r27, %p15;
	mov.b32 	%r30, 0;
	mov.b64 	%fd78, {%r30, %r29};
	bra.uni 	$L__BB2_11;
$L__BB2_10:
	abs.f64 	%fd61, %fd13;
	{ // callseq 2, 0
	.param .b64 param0;
	st.param.f64 	[param0], %fd61;
	.param .b64 retval0;
	call.uni (retval0), 
	__internal_accurate_pow, 
	(
	param0
	);
	ld.param.f64 	%fd62, [retval0];
	} // callseq 2
	setp.lt.s32 	%p13, %r7, 0;
	selp.f64 	%fd78, 0dFFF8000000000000, %fd62, %p13;
$L__BB2_11:
	add.f64 	%fd64, %fd13, 0d3FF8000000000000;
	{
	.reg .b32 %temp; 
	mov.b64 	{%temp, %r31}, %fd64;
	}
	and.b32  	%r32, %r31, 2146435072;
	setp.ne.s32 	%p16, %r32, 2146435072;
	@%p16 bra 	$L__BB2_16;
	setp.num.f64 	%p17, %fd13, %fd13;
	@%p17 bra 	$L__BB2_14;
	mov.f64 	%fd65, 0d3FF8000000000000;
	add.rn.f64 	%fd78, %fd13, %fd65;
	bra.uni 	$L__BB2_16;
$L__BB2_14:
	setp.neu.f64 	%p18, %fd13, 0d7FF0000000000000;
	@%p18 bra 	$L__BB2_16;
	setp.eq.s32 	%p19, %r9, 1073741824;
	setp.lt.s32 	%p20, %r8, 0;
	selp.b32 	%r34, 0, 2146435072, %p20;
	setp.lt.s32 	%p21, %r7, 0;
	and.b32  	%r35, %r8, 2147483647;
	setp.ne.s32 	%p22, %r35, 1071644672;
	or.b32  	%r36, %r34, -2147483648;
	selp.b32 	%r37, %r36, %r34, %p22;
	selp.b32 	%r38, %r37, %r34, %p19;
	selp.b32 	%r39, %r38, %r34, %p21;
	mov.b32 	%r40, 0;
	mov.b64 	%fd78, {%r40, %r39};
$L__BB2_16:
	setp.eq.f64 	%p23, %fd13, 0d3FF0000000000000;
	selp.f64 	%fd66, 0d3FF0000000000000, %fd78, %p23;
	mul.f64 	%fd67, %fd76, 0d3DD25868F4DEAE16;
	div.rn.f64 	%fd68, %fd67, %fd66;
	cvta.to.global.u64 	%rd16, %rd2;
	add.s64 	%rd18, %rd16, %rd14;
	mul.f64 	%fd69, %fd10, %fd68;
	atom.global.add.f64 	%fd70, [%rd18], %fd69;
	mul.f64 	%fd71, %fd11, %fd68;
	atom.global.add.f64 	%fd72, [%rd18+8], %fd71;
	mul.f64 	%fd73, %fd12, %fd68;
	atom.global.add.f64 	%fd74, [%rd18+16], %fd73;
$L__BB2_17:
	ret;

}
	// .globl	_Z21update_velocities_gpuiPdS_
.visible .entry _Z21update_velocities_gpuiPdS_(
	.param .u32 _Z21update_velocities_gpuiPdS__param_0,
	.param .u64 .ptr .align 1 _Z21update_velocities_gpuiPdS__param_1,
	.param .u64 .ptr .align 1 _Z21update_velocities_gpuiPdS__param_2
)
{
	.reg .pred 	%p<2>;
	.reg .b32 	%r<7>;
	.reg .b64 	%rd<9>;
	.reg .b64 	%fd<4>;

	ld.param.u32 	%r2, [_Z21update_velocities_gpuiPdS__param_0];
	ld.param.u64 	%rd1, [_Z21update_velocities_gpuiPdS__param_1];
	ld.param.u64 	%rd2, [_Z21update_velocities_gpuiPdS__param_2];
	mov.u32 	%r3, %ntid.x;
	mov.u32 	%r4, %ctaid.x;
	mov.u32 	%r5, %tid.x;
	mad.lo.s32 	%r1, %r3, %r4, %r5;
	mul.lo.s32 	%r6, %r2, 3;
	setp.ge.s32 	%p1, %r1, %r6;
	@%p1 bra 	$L__BB3_2;
	cvta.to.global.u64 	%rd3, %rd2;
	cvta.to.global.u64 	%rd4, %rd1;
	mul.wide.s32 	%rd5, %r1, 8;
	add.s64 	%rd6, %rd3, %rd5;
	ld.global.f64 	%fd1, [%rd6];
	add.s64 	%rd7, %rd4, %rd5;
	ld.global.f64 	%fd2, [%rd7];
	fma.rn.f64 	%fd3, %fd1, 0d404E000000000000, %fd2;
	st.global.f64 	[%rd7], %fd3;
	mov.b64 	%rd8, 0;
	st.global.u64 	[%rd6], %rd8;
$L__BB3_2:
	ret;

}
	// .globl	_Z18clear_device_m_gpuiPd
.visible .entry _Z18clear_device_m_gpuiPd(
	.param .u32 _Z18clear_device_m_gpuiPd_param_0,
	.param .u64 .ptr .align 1 _Z18clear_device_m_gpuiPd_param_1
)
{
	.reg .pred 	%p<2>;
	.reg .b32 	%r<6>;
	.reg .b64 	%rd<6>;

	ld.param.u32 	%r2, [_Z18clear_device_m_gpuiPd_param_0];
	ld.param.u64 	%rd1, [_Z18clear_device_m_gpuiPd_param_1];
	mov.u32 	%r3, %ntid.x;
	mov.u32 	%r4, %ctaid.x;
	mov.u32 	%r5, %tid.x;
	mad.lo.s32 	%r1, %r3, %r4, %r5;
	setp.ge.s32 	%p1, %r1, %r2;
	@%p1 bra 	$L__BB4_2;
	cvta.to.global.u64 	%rd2, %rd1;
	mul.wide.s32 	%rd3, %r1, 8;
	add.s64 	%rd4, %rd2, %rd3;
	mov.b64 	%rd5, 0;
	st.global.u64 	[%rd4+16], %rd5;
$L__BB4_2:
	ret;

}
	// .globl	_Z11clear_a_gpuiPd
.visible .entry _Z11clear_a_gpuiPd(
	.param .u32 _Z11clear_a_gpuiPd_param_0,
	.param .u64 .ptr .align 1 _Z11clear_a_gpuiPd_param_1
)
{
	.reg .pred 	%p<2>;
	.reg .b32 	%r<7>;
	.reg .b64 	%rd<6>;

	ld.param.u32 	%r2, [_Z11clear_a_gpuiPd_param_0];
	ld.param.u64 	%rd1, [_Z11clear_a_gpuiPd_param_1];
	mov.u32 	%r3, %ntid.x;
	mov.u32 	%r4, %ctaid.x;
	mov.u32 	%r5, %tid.x;
	mad.lo.s32 	%r1, %r3, %r4, %r5;
	mul.lo.s32 	%r6, %r2, 3;
	setp.ge.s32 	%p1, %r1, %r6;
	@%p1 bra 	$L__BB5_2;
	cvta.to.global.u64 	%rd2, %rd1;
	mul.wide.s32 	%rd3, %r1, 8;
	add.s64 	%rd4, %rd2, %rd3;
	mov.b64 	%rd5, 0;
	st.global.u64 	[%rd4], %rd5;
$L__BB5_2:
	ret;

}
	// .globl	_Z20update_positions_gpuiPdS_S_
.visible .entry _Z20update_positions_gpuiPdS_S_(
	.param .u32 _Z20update_positions_gpuiPdS_S__param_0,
	.param .u64 .ptr .align 1 _Z20update_positions_gpuiPdS_S__param_1,
	.param .u64 .ptr .align 1 _Z20update_positions_gpuiPdS_S__param_2,
	.param .u64 .ptr .align 1 _Z20update_positions_gpuiPdS_S__param_3
)
{
	.reg .pred 	%p<2>;
	.reg .b32 	%r<7>;
	.reg .b64 	%rd<12>;
	.reg .b64 	%fd<6>;

	ld.param.u32 	%r2, [_Z20update_positions_gpuiPdS_S__param_0];
	ld.param.u64 	%rd1, [_Z20update_positions_gpuiPdS_S__param_1];
	ld.param.u64 	%rd2, [_Z20update_positions_gpuiPdS_S__param_2];
	ld.param.u64 	%rd3, [_Z20update_positions_gpuiPdS_S__param_3];
	mov.u32 	%r3, %ntid.x;
	mov.u32 	%r4, %ctaid.x;
	mov.u32 	%r5, %tid.x;
	mad.lo.s32 	%r1, %r3, %r4, %r5;
	mul.lo.s32 	%r6, %r2, 3;
	setp.ge.s32 	%p1, %r1, %r6;
	@%p1 bra 	$L__BB6_2;
	cvta.to.global.u64 	%rd4, %rd3;
	cvta.to.global.u64 	%rd5, %rd2;
	cvta.to.global.u64 	%rd6, %rd1;
	mul.wide.s32 	%rd7, %r1, 8;
	add.s64 	%rd8, %rd4, %rd7;
	ld.global.f64 	%fd1, [%rd8];
	add.s64 	%rd9, %rd5, %rd7;
	ld.global.f64 	%fd2, [%rd9];
	fma.rn.f64 	%fd3, %fd1, 0d404E000000000000, %fd2;
	st.global.f64 	[%rd9], %fd3;
	add.s64 	%rd10, %rd6, %rd7;
	ld.global.f64 	%fd4, [%rd10];
	fma.rn.f64 	%fd5, %fd3, 0d404E000000000000, %fd4;
	st.global.f64 	[%rd10], %fd5;
	mov.b64 	%rd11, 0;
	st.global.u64 	[%rd8], %rd11;
$L__BB6_2:
	ret;

}
	// .globl	_Z20calc_sq_min_dist_gpuPbPdPKd
.visible .entry _Z20calc_sq_min_dist_gpuPbPdPKd(
	.param .u64 .ptr .align 1 _Z20calc_sq_min_dist_gpuPbPdPKd_param_0,
	.param .u64 .ptr .align 1 _Z20calc_sq_min_dist_gpuPbPdPKd_param_1,
	.param .u64 .ptr .align 1 _Z20calc_sq_min_dist_gpuPbPdPKd_param_2
)
{
	.reg .pred 	%p<2>;
	.reg .b16 	%rs<5>;
	.reg .b64 	%rd<7>;
	.reg .b64 	%fd<14>;

	ld.param.u64 	%rd2, [_Z20calc_sq_min_dist_gpuPbPdPKd_param_0];
	ld.param.u64 	%rd3, [_Z20calc_sq_min_dist_gpuPbPdPKd_param_1];
	ld.param.u64 	%rd4, [_Z20calc_sq_min_dist_gpuPbPdPKd_param_2];
	cvta.to.global.u64 	%rd1, %rd3;
	cvta.to.global.u64 	%rd5, %rd4;
	ld.global.f64 	%fd2, [%rd5];
	ld.global.f64 	%fd3, [%rd5+24];
	sub.f64 	%fd4, %fd2, %fd3;
	ld.global.f64 	%fd5, [%rd5+8];
	ld.global.f64 	%fd6, [%rd5+32];
	sub.f64 	%fd7, %fd5, %fd6;
	ld.global.f64 	%fd8, [%rd5+16];
	ld.global.f64 	%fd9, [%rd5+40];
	sub.f64 	%fd10, %fd8, %fd9;
	mul.f64 	%fd11, %fd7, %fd7;
	fma.rn.f64 	%fd12, %fd4, %fd4, %fd11;
	fma.rn.f64 	%fd1, %fd10, %fd10, %fd12;
	ld.global.f64 	%fd13, [%rd1];
	setp.geu.f64 	%p1, %fd1, %fd13;
	mov.b16 	%rs4, 1;
	@%p1 bra 	$L__BB7_2;
	st.global.f64 	[%rd1], %fd1;
	mov.b16 	%rs4, 0;
$L__BB7_2:
	cvta.to.global.u64 	%rd6, %rd2;
	st.global.u8 	[%rd6], %rs4;
	ret;

}
	// .globl	_Z22calc_hit_time_step_gpuPiiPKd
.visible .entry _Z22calc_hit_time_step_gpuPiiPKd(
	.param .u64 .ptr .align 1 _Z22calc_hit_time_step_gpuPiiPKd_param_0,
	.param .u32 _Z22calc_hit_time_step_gpuPiiPKd_param_1,
	.param .u64 .ptr .align 1 _Z22calc_hit_time_step_gpuPiiPKd_param_2
)
{
	.reg .pred 	%p<3>;
	.reg .b32 	%r<3>;
	.reg .b64 	%rd<5>;
	.reg .b64 	%fd<13>;

	ld.param.u64 	%rd3, [_Z22calc_hit_time_step_gpuPiiPKd_param_0];
	ld.param.u32 	%r1, [_Z22calc_hit_time_step_gpuPiiPKd_param_1];
	ld.param.u64 	%rd2, [_Z22calc_hit_time_step_gpuPiiPKd_param_2];
	cvta.to.global.u64 	%rd1, %rd3;
	ld.global.u32 	%r2, [%rd1];
	setp.ne.s32 	%p1, %r2, -2;
	@%p1 bra 	$L__BB8_3;
	cvta.to.global.u64 	%rd4, %rd2;
	ld.global.f64 	%fd1, [%rd4];
	ld.global.f64 	%fd2, [%rd4+24];
	sub.f64 	%fd3, %fd1, %fd2;
	ld.global.f64 	%fd4, [%rd4+8];
	ld.global.f64 	%fd5, [%rd4+32];
	sub.f64 	%fd6, %fd4, %fd5;
	ld.global.f64 	%fd7, [%rd4+16];
	ld.global.f64 	%fd8, [%rd4+40];
	sub.f64 	%fd9, %fd7, %fd8;
	mul.f64 	%fd10, %fd6, %fd6;
	fma.rn.f64 	%fd11, %fd3, %fd3, %fd10;
	fma.rn.f64 	%fd12, %fd9, %fd9, %fd11;
	setp.geu.f64 	%p2, %fd12, 0d42D6BCC41E900000;
	@%p2 bra 	$L__BB8_3;
	st.global.u32 	[%rd1], %r1;
$L__BB8_3:
	ret;

}
	// .globl	_Z23problem3_preprocess_gpuiiPKdS0_iPiPdS2_
.visible .entry _Z23problem3_preprocess_gpuiiPKdS0_iPiPdS2_(
	.param .u32 _Z23problem3_preprocess_gpuiiPKdS0_iPiPdS2__param_0,
	.param .u32 _Z23problem3_preprocess_gpuiiPKdS0_iPiPdS2__param_1,
	.param .u64 .ptr .align 1 _Z23problem3_preprocess_gpuiiPKdS0_iPiPdS2__param_2,
	.param .u64 .ptr .align 1 _Z23problem3_preprocess_gpuiiPKdS0_iPiPdS2__param_3,
	.param .u32 _Z23problem3_preprocess_gpuiiPKdS0_iPiPdS2__param_4,
	.param .u64 .ptr .align 1 _Z23problem3_preprocess_gpuiiPKdS0_iPiPdS2__param_5,
	.param .u64 .ptr .align 1 _Z23problem3_preprocess_gpuiiPKdS0_iPiPdS2__param_6,
	.param .u64 .ptr .align 1 _Z23problem3_preprocess_gpuiiPKdS0_iPiPdS2__param_7
)
{
	.reg .pred 	%p<10>;
	.reg .b32 	%r<24>;
	.reg .b64 	%rd<51>;
	.reg .b64 	%fd<58>;

	ld.param.u32 	%r12, [_Z23problem3_preprocess_gpuiiPKdS0_iPiPdS2__param_0];
	ld.param.u32 	%r13, [_Z23problem3_preprocess_gpuiiPKdS0_iPiPdS2__param_1];
	ld.param.u64 	%rd18, [_Z23problem3_preprocess_gpuiiPKdS0_iPiPdS2__param_2];
	ld.param.u64 	%rd19, [_Z23problem3_preprocess_gpuiiPKdS0_iPiPdS2__param_3];
	ld.param.u64 	%rd20, [_Z23problem3_preprocess_gpuiiPKdS0_iPiPdS2__param_5];
	ld.param.u64 	%rd21, [_Z23problem3_preprocess_gpuiiPKdS0_iPiPdS2__param_6];
	ld.param.u64 	%rd22, [_Z23problem3_preprocess_gpuiiPKdS0_iPiPdS2__param_7];
	cvta.to.global.u64 	%rd1, %rd22;
	cvta.to.global.u64 	%rd2, %rd19;
	cvta.to.global.u64 	%rd3, %rd21;
	cvta.to.global.u64 	%rd4, %rd18;
	cvta.to.global.u64 	%rd23, %rd20;
	mov.u32 	%r1, %tid.x;
	mul.wide.u32 	%rd24, %r1, 4;
	add.s64 	%rd5, %rd23, %rd24;
	ld.global.u32 	%r14, [%rd5];
	setp.ne.s32 	%p1, %r14, -2;
	@%p1 bra 	$L__BB9_11;
	ld.global.f64 	%fd1, [%rd4];
	mul.lo.s32 	%r2, %r1, 3;
	mul.wide.u32 	%rd25, %r2, 8;
	add.s64 	%rd26, %rd4, %rd25;
	ld.global.f64 	%fd2, [%rd26+48];
	sub.f64 	%fd3, %fd1, %fd2;
	ld.global.f64 	%fd4, [%rd4+8];
	ld.global.f64 	%fd5, [%rd26+56];
	sub.f64 	%fd6, %fd4, %fd5;
	ld.global.f64 	%fd7, [%rd4+16];
	ld.global.f64 	%fd8, [%rd26+64];
	sub.f64 	%fd9, %fd7, %fd8;
	cvt.rn.f64.s32 	%fd10, %r12;
	mul.f64 	%fd11, %fd10, 0d418C9C3800000000;
	mul.f64 	%fd12, %fd6, %fd6;
	fma.rn.f64 	%fd13, %fd3, %fd3, %fd12;
	fma.rn.f64 	%fd14, %fd9, %fd9, %fd13;
	mul.f64 	%fd15, %fd11, %fd11;
	setp.geu.f64 	%p2, %fd14, %fd15;
	@%p2 bra 	$L__BB9_11;
	st.global.u32 	[%rd5], %r12;
	mul.lo.s32 	%r3, %r2, %r13;
	setp.lt.s32 	%p3, %r13, 1;
	@%p3 bra 	$L__BB9_11;
	and.b32  	%r4, %r13, 3;
	setp.lt.u32 	%p4, %r13, 4;
	mov.b32 	%r23, 0;
	@%p4 bra 	$L__BB9_6;
	and.b32  	%r23, %r13, 2147483644;
	neg.s32 	%r21, %r23;
	add.s64 	%rd50, %rd4, 48;
	add.s64 	%rd49, %rd2, 48;
	mul.wide.u32 	%rd27, %r3, 8;
	add.s64 	%rd28, %rd27, 48;
	add.s64 	%rd48, %rd1, %rd28;
	add.s64 	%rd47, %rd3, %rd28;
$L__BB9_5:
	.pragma "nounroll";
	ld.global.f64 	%fd16, [%rd50+-48];
	st.global.f64 	[%rd47+-48], %fd16;
	ld.global.f64 	%fd17, [%rd50+-40];
	st.global.f64 	[%rd47+-40], %fd17;
	ld.global.f64 	%fd18, [%rd50+-32];
	st.global.f64 	[%rd47+-32], %fd18;
	ld.global.f64 	%fd19, [%rd49+-48];
	st.global.f64 	[%rd48+-48], %fd19;
	ld.global.f64 	%fd20, [%rd49+-40];
	st.global.f64 	[%rd48+-40], %fd20;
	ld.global.f64 	%fd21, [%rd49+-32];
	st.global.f64 	[%rd48+-32], %fd21;
	ld.global.f64 	%fd22, [%rd50+-24];
	st.global.f64 	[%rd47+-24], %fd22;
	ld.global.f64 	%fd23, [%rd50+-16];
	st.global.f64 	[%rd47+-16], %fd23;
	ld.global.f64 	%fd24, [%rd50+-8];
	st.global.f64 	[%rd47+-8], %fd24;
	ld.global.f64 	%fd25, [%rd49+-24];
	st.global.f64 	[%rd48+-24], %fd25;
	ld.global.f64 	%fd26, [%rd49+-16];
	st.global.f64 	[%rd48+-16], %fd26;
	ld.global.f64 	%fd27, [%rd49+-8];
	st.global.f64 	[%rd48+-8], %fd27;
	ld.global.f64 	%fd28, [%rd50];
	st.global.f64 	[%rd47], %fd28;
	ld.global.f64 	%fd29, [%rd50+8];
	st.global.f64 	[%rd47+8], %fd29;
	ld.global.f64 	%fd30, [%rd50+16];
	st.global.f64 	[%rd47+16], %fd30;
	ld.global.f64 	%fd31, [%rd49];
	st.global.f64 	[%rd48], %fd31;
	ld.global.f64 	%fd32, [%rd49+8];
	st.global.f64 	[%rd48+8], %fd32;
	ld.global.f64 	%fd33, [%rd49+16];
	st.global.f64 	[%rd48+16], %fd33;
	ld.global.f64 	%fd34, [%rd50+24];
	st.global.f64 	[%rd47+24], %fd34;
	ld.global.f64 	%fd35, [%rd50+32];
	st.global.f64 	[%rd47+32], %fd35;
	ld.global.f64 	%fd36, [%rd50+40];
	st.global.f64 	[%rd47+40], %fd36;
	ld.global.f64 	%fd37, [%rd49+24];
	st.global.f64 	[%rd48+24], %fd37;
	ld.global.f64 	%fd38, [%rd49+32];
	st.global.f64 	[%rd48+32], %fd38;
	ld.global.f64 	%fd39, [%rd49+40];
	st.global.f64 	[%rd48+40], %fd39;
	add.s32 	%r21, %r21, 4;
	add.s64 	%rd50, %rd50, 96;
	add.s64 	%rd49, %rd49, 96;
	add.s64 	%rd48, %rd48, 96;
	add.s64 	%rd47, %rd47, 96;
	setp.ne.s32 	%p5, %r21, 0;
	@%p5 bra 	$L__BB9_5;
$L__BB9_6:
	setp.eq.s32 	%p6, %r4, 0;
	@%p6 bra 	$L__BB9_11;
	setp.eq.s32 	%p7, %r4, 1;
	@%p7 bra 	$L__BB9_9;
	mul.lo.s32 	%r16, %r23, 3;
	cvt.u64.u32 	%rd29, %r16;
	mul.wide.u32 	%rd30, %r16, 8;
	add.s64 	%rd31, %rd4, %rd30;
	ld.global.f64 	%fd40, [%rd31];
	add.s32 	%r17, %r16, %r3;
	mul.wide.u32 	%rd32, %r17, 8;
	add.s64 	%rd33, %rd3, %rd32;
	st.global.f64 	[%rd33], %fd40;
	ld.global.f64 	%fd41, [%rd31+8];
	st.global.f64 	[%rd33+8], %fd41;
	ld.global.f64 	%fd42, [%rd31+16];
	st.global.f64 	[%rd33+16], %fd42;
	add.s64 	%rd34, %rd2, %rd30;
	ld.global.f64 	%fd43, [%rd34];
	add.s64 	%rd35, %rd1, %rd32;
	st.global.f64 	[%rd35], %fd43;
	ld.global.f64 	%fd44, [%rd34+8];
	st.global.f64 	[%rd35+8], %fd44;
	ld.global.f64 	%fd45, [%rd34+16];
	st.global.f64 	[%rd35+16], %fd45;
	ld.global.f64 	%fd46, [%rd31+24];
	cvt.u64.u32 	%rd36, %r3;
	add.s64 	%rd37, %rd29, %rd36;
	shl.b64 	%rd38, %rd37, 3;
	add.s64 	%rd39, %rd3, %rd38;
	st.global.f64 	[%rd39+24], %fd46;
	ld.global.f64 	%fd47, [%rd31+32];
	st.global.f64 	[%rd39+32], %fd47;
	ld.global.f64 	%fd48, [%rd31+40];
	st.global.f64 	[%rd39+40], %fd48;
	ld.global.f64 	%fd49, [%rd34+24];
	add.s64 	%rd40, %rd1, %rd38;
	st.global.f64 	[%rd40+24], %fd49;
	ld.global.f64 	%fd50, [%rd34+32];
	st.global.f64 	[%rd40+32], %fd50;
	ld.global.f64 	%fd51, [%rd34+40];
	st.global.f64 	[%rd40+40], %fd51;
	add.s32 	%r23, %r23, 2;
$L__BB9_9:
	and.b32  	%r18, %r13, 1;
	setp.eq.b32 	%p8, %r18, 1;
	not.pred 	%p9, %p8;
	@%p9 bra 	$L__BB9_11;
	mul.lo.s32 	%r19, %r23, 3;
	mul.wide.u32 	%rd41, %r19, 8;
	add.s64 	%rd42, %rd4, %rd41;
	ld.global.f64 	%fd52, [%rd42];
	add.s32 	%r20, %r19, %r3;
	mul.wide.u32 	%rd43, %r20, 8;
	add.s64 	%rd44, %rd3, %rd43;
	st.global.f64 	[%rd44], %fd52;
	ld.global.f64 	%fd53, [%rd42+8];
	st.global.f64 	[%rd44+8], %fd53;
	ld.global.f64 	%fd54, [%rd42+16];
	st.global.f64 	[%rd44+16], %fd54;
	add.s64 	%rd45, %rd2, %rd41;
	ld.global.f64 	%fd55, [%rd45];
	add.s64 	%rd46, %rd1, %rd43;
	st.global.f64 	[%rd46], %fd55;
	ld.global.f64 	%fd56, [%rd45+8];
	st.global.f64 	[%rd46+8], %fd56;
	ld.global.f64 	%fd57, [%rd45+16];
	st.global.f64 	[%rd46+16], %fd57;
$L__BB9_11:
	ret;

}
	// .globl	_Z16missile_cost_gpuPbPdiiiPKdS0_
.visible .entry _Z16missile_cost_gpuPbPdiiiPKdS0_(
	.param .u64 .ptr .align 1 _Z16missile_cost_gpuPbPdiiiPKdS0__param_0,
	.param .u64 .ptr .align 1 _Z16missile_cost_gpuPbPdiiiPKdS0__param_1,
	.param .u32 _Z16missile_cost_gpuPbPdiiiPKdS0__param_2,
	.param .u32 _Z16missile_cost_gpuPbPdiiiPKdS0__param_3,
	.param .u32 _Z16missile_cost_gpuPbPdiiiPKdS0__param_4,
	.param .u64 .ptr .align 1 _Z16missile_cost_gpuPbPdiiiPKdS0__param_5,
	.param .u64 .ptr .align 1 _Z16missile_cost_gpuPbPdiiiPKdS0__param_6
)
{
	.reg .pred 	%p<5>;
	.reg .b16 	%rs<3>;
	.reg .b32 	%r<5>;
	.reg .b64 	%rd<14>;
	.reg .b64 	%fd<29>;

	ld.param.u64 	%rd6, [_Z16missile_cost_gpuPbPdiiiPKdS0__param_0];
	ld.param.u64 	%rd4, [_Z16missile_cost_gpuPbPdiiiPKdS0__param_1];
	ld.param.u32 	%r1, [_Z16missile_cost_gpuPbPdiiiPKdS0__param_2];
	ld.param.u32 	%r2, [_Z16missile_cost_gpuPbPdiiiPKdS0__param_4];
	ld.param.u64 	%rd7, [_Z16missile_cost_gpuPbPdiiiPKdS0__param_5];
	ld.param.u64 	%rd5, [_Z16missile_cost_gpuPbPdiiiPKdS0__param_6];
	cvta.to.global.u64 	%rd1, %rd7;
	cvta.to.global.u64 	%rd2, %rd6;
	ld.global.u8 	%rs1, [%rd2];
	setp.ne.s16 	%p1, %rs1, 0;
	@%p1 bra 	$L__BB10_6;
	ld.global.f64 	%fd1, [%rd1];
	ld.global.f64 	%fd4, [%rd1+24];
	sub.f64 	%fd5, %fd1, %fd4;
	ld.global.f64 	%fd2, [%rd1+8];
	ld.global.f64 	%fd6, [%rd1+32];
	sub.f64 	%fd7, %fd2, %fd6;
	ld.global.f64 	%fd3, [%rd1+16];
	ld.global.f64 	%fd8, [%rd1+40];
	sub.f64 	%fd9, %fd3, %fd8;
	mul.f64 	%fd10, %fd7, %fd7;
	fma.rn.f64 	%fd11, %fd5, %fd5, %fd10;
	fma.rn.f64 	%fd12, %fd9, %fd9, %fd11;
	setp.geu.f64 	%p2, %fd12, 0d42D6BCC41E900000;
	@%p2 bra 	$L__BB10_3;
	mov.b16 	%rs2, 1;
	st.global.u8 	[%rd2], %rs2;
	bra.uni 	$L__BB10_6;
$L__BB10_3:
	cvta.to.global.u64 	%rd8, %rd5;
	mul.wide.s32 	%rd9, %r2, 8;
	add.s64 	%rd3, %rd8, %rd9;
	ld.global.f64 	%fd13, [%rd3];
	setp.eq.f64 	%p3, %fd13, 0d0000000000000000;
	@%p3 bra 	$L__BB10_6;
	mul.lo.s32 	%r3, %r2, 3;
	mul.wide.s32 	%rd10, %r3, 8;
	add.s64 	%rd11, %rd1, %rd10;
	ld.global.f64 	%fd14, [%rd11];
	sub.f64 	%fd15, %fd1, %fd14;
	ld.global.f64 	%fd16, [%rd11+8];
	sub.f64 	%fd17, %fd2, %fd16;
	ld.global.f64 	%fd18, [%rd11+16];
	sub.f64 	%fd19, %fd3, %fd18;
	cvt.rn.f64.s32 	%fd20, %r1;
	mul.f64 	%fd21, %fd20, 0d418C9C3800000000;
	mul.f64 	%fd22, %fd17, %fd17;
	fma.rn.f64 	%fd23, %fd15, %fd15, %fd22;
	fma.rn.f64 	%fd24, %fd19, %fd19, %fd23;
	mul.f64 	%fd25, %fd21, %fd21;
	setp.geu.f64 	%p4, %fd24, %fd25;
	@%p4 bra 	$L__BB10_6;
	add.s32 	%r4, %r1, 1;
	cvt.rn.f64.s32 	%fd26, %r4;
	mul.f64 	%fd27, %fd26, 0d404E000000000000;
	fma.rn.f64 	%fd28, %fd27, 0d408F400000000000, 0d40F86A0000000000;
	cvta.to.global.u64 	%rd12, %rd4;
	st.global.f64 	[%rd12], %fd28;
	mov.b64 	%rd13, 0;
	st.global.u64 	[%rd3], %rd13;
$L__BB10_6:
	ret;

}
.func  (.param .align 16 .b8 func_retval0[16]) __internal_trig_reduction_slowpathd(
	.param .b64 __internal_trig_reduction_slowpathd_param_0
)
{
	.local .align 8 .b8 	__local_depot11[40];
	.reg .b64 	%SP;
	.reg .b64 	%SPL;
	.reg .pred 	%p<10>;
	.reg .b32 	%r<47>;
	.reg .b64 	%rd<74>;
	.reg .b64 	%fd<5>;

	mov.u64 	%SPL, __local_depot11;
	ld.param.f64 	%fd4, [__internal_trig_reduction_slowpathd_param_0];
	add.u64 	%rd1, %SPL, 0;
	{
	.reg .b32 %temp; 
	mov.b64 	{%temp, %r1}, %fd4;
	}
	shr.u32 	%r2, %r1, 20;
	and.b32  	%r3, %r2, 2047;
	setp.eq.s32 	%p1, %r3, 2047;
	mov.b32 	%r46, 0;
	@%p1 bra 	$L__BB11_9;
	add.s32 	%r20, %r3, -1024;
	mov.b64 	%rd20, %fd4;
	shl.b64 	%rd2, %rd20, 11;
	shr.u32 	%r4, %r20, 6;
	sub.s32 	%r45, 15, %r4;
	sub.s32 	%r21, 19, %r4;
	setp.lt.u32 	%p2, %r20, 128;
	selp.b32 	%r6, 18, %r21, %p2;
	setp.ge.s32 	%p3, %r45, %r6;
	mov.b64 	%rd70, 0;
	@%p3 bra 	$L__BB11_4;
	add.s32 	%r23, %r6, %r4;
	neg.s32 	%r43, %r23;
	or.b64  	%rd3, %rd2, -9223372036854775808;
	mov.b64 	%rd70, 0;
	mov.b32 	%r42, 0;
	mov.u64 	%rd25, __cudart_i2opi_d;
	mov.u32 	%r44, %r45;
$L__BB11_3:
	.pragma "nounroll";
	mul.wide.s32 	%rd22, %r42, 8;
	add.s64 	%rd23, %rd1, %rd22;
	mul.wide.s32 	%rd24, %r44, 8;
	add.s64 	%rd26, %rd25, %rd24;
	ld.global.nc.u64 	%rd27, [%rd26];
	{
	.reg .u32 %r0, %r1, %r2, %r3, %alo, %ahi, %blo, %bhi, %clo, %chi;
	mov.b64 	{%alo,%ahi}, %rd27;
	mov.b64 	{%blo,%bhi}, %rd3;
	mov.b64 	{%clo,%chi}, %rd70;
	mad.lo.cc.u32 	%r0, %alo, %blo, %clo;
	madc.hi.cc.u32 	%r1, %alo, %blo, %chi;
	madc.hi.u32 	%r2, %alo, %bhi, 0;
	mad.lo.cc.u32 	%r1, %alo, %bhi, %r1;
	madc.hi.cc.u32 	%r2, %ahi, %blo, %r2;
	madc.hi.u32 	%r3, %ahi, %bhi, 0;
	mad.lo.cc.u32 	%r1, %ahi, %blo, %r1;
	madc.lo.cc.u32 	%r2, %ahi, %bhi, %r2;
	addc.u32 	%r3, %r3, 0;
	mov.b64 	%rd28, {%r0,%r1};
	mov.b64 	%rd70, {%r2,%r3};
	}
	st.local.u64 	[%rd23], %rd28;
	add.s32 	%r44, %r44, 1;
	add.s32 	%r43, %r43, 1;
	add.s32 	%r42, %r42, 1;
	setp.ne.s32 	%p4, %r43, -15;
	mov.u32 	%r45, %r6;
	@%p4 bra 	$L__BB11_3;
$L__BB11_4:
	cvt.s64.s32 	%rd29, %r45;
	cvt.u64.u32 	%rd30, %r4;
	add.s64 	%rd31, %rd30, %rd29;
	shl.b64 	%rd32, %rd31, 3;
	add.s64 	%rd33, %rd1, %rd32;
	st.local.u64 	[%rd33+-120], %rd70;
	and.b32  	%r15, %r2, 63;
	ld.local.u64 	%rd72, [%rd1+16];
	ld.local.u64 	%rd71, [%rd1+24];
	setp.eq.s32 	%p5, %r15, 0;
	@%p5 bra 	$L__BB11_6;
	shl.b64 	%rd34, %rd71, %r15;
	shr.u64 	%rd35, %rd72, 1;
	xor.b32  	%r24, %r15, 63;
	shr.u64 	%rd36, %rd35, %r24;
	or.b64  	%rd71, %rd34, %rd36;
	ld.local.u64 	%rd37, [%rd1+8];
	shl.b64 	%rd38, %rd72, %r15;
	shr.u64 	%rd39, %rd37, 1;
	shr.u64 	%rd40, %rd39, %r24;
	or.b64  	%rd72, %rd38, %rd40;
$L__BB11_6:
	and.b32  	%r25, %r1, -2147483648;
	shr.u64 	%rd41, %rd71, 62;
	cvt.u32.u64 	%r26, %rd41;
	mov.b64 	{%r27, %r28}, %rd71;
	mov.b64 	{%r29, %r30}, %rd72;
	shf.l.wrap.b32 	%r31, %r30, %r27, 2;
	shf.l.wrap.b32 	%r32, %r27, %r28, 2;
	mov.b64 	%rd42, {%r31, %r32};
	shl.b64 	%rd43, %rd72, 2;
	shr.u64 	%rd44, %rd42, 63;
	cvt.u32.u64 	%r33, %rd44;
	add.s32 	%r34, %r33, %r26;
	setp.eq.s32 	%p6, %r25, 0;
	neg.s32 	%r35, %r34;
	selp.b32 	%r46, %r34, %r35, %p6;
	setp.gt.s64 	%p7, %rd42, -1;
	mov.b64 	%rd45, 0;
	{
	.reg .u32 %r0, %r1, %r2, %r3, %a0, %a1, %a2, %a3, %b0, %b1, %b2, %b3;
	mov.b64 	{%a0,%a1}, %rd45;
	mov.b64 	{%a2,%a3}, %rd45;
	mov.b64 	{%b0,%b1}, %rd43;
	mov.b64 	{%b2,%b3}, %rd42;
	sub.cc.u32 	%r0, %a0, %b0;
	subc.cc.u32 	%r1, %a1, %b1;
	subc.cc.u32 	%r2, %a2, %b2;
	subc.u32 	%r3, %a3, %b3;
	mov.b64 	%rd46, {%r0,%r1};
	mov.b64 	%rd47, {%r2,%r3};
	}
	xor.b32  	%r36, %r25, -2147483648;
	selp.b64 	%rd73, %rd42, %rd47, %p7;
	selp.b64 	%rd14, %rd43, %rd46, %p7;
	selp.b32 	%r17, %r25, %r36, %p7;
	clz.b64 	%r37, %rd73;
	cvt.u64.u32 	%rd15, %r37;
	setp.eq.s32 	%p8, %r37, 0;
	@%p8 bra 	$L__BB11_8;
	cvt.u32.u64 	%r38, %rd15;
	and.b32  	%r39, %r38, 63;
	shl.b64 	%rd48, %rd73, %r39;
	shr.u64 	%rd49, %rd14, 1;
	not.b32 	%r40, %r38;
	and.b32  	%r41, %r40, 63;
	shr.u64 	%rd50, %rd49, %r41;
	or.b64  	%rd73, %rd48, %rd50;
$L__BB11_8:
	mov.b64 	%rd51, -3958705157555305931;
	{
	.reg .u32 %r0, %r1, %r2, %r3, %alo, %ahi, %blo, %bhi;
	mov.b64 	{%alo,%ahi}, %rd73;
	mov.b64 	{%blo,%bhi}, %rd51;
	mul.lo.u32 	%r0, %alo, %blo;
	mul.hi.u32 	%r1, %alo, %blo;
	mad.lo.cc.u32 	%r1, %alo, %bhi, %r1;
	madc.hi.u32 	%r2, %alo, %bhi, 0;
	mad.lo.cc.u32 	%r1, %ahi, %blo, %r1;
	madc.hi.cc.u32 	%r2, %ahi, %blo, %r2;
	madc.hi.u32 	%r3, %ahi, %bhi, 0;
	mad.lo.cc.u32 	%r2, %ahi, %bhi, %r2;
	addc.u32 	%r3, %r3, 0;
	mov.b64 	%rd52, {%r0,%r1};
	mov.b64 	%rd53, {%r2,%r3};
	}
	setp.gt.s64 	%p9, %rd53, 0;
	{
	.reg .u32 %r0, %r1, %r2, %r3, %a0, %a1, %a2, %a3, %b0, %b1, %b2, %b3;
	mov.b64 	{%a0,%a1}, %rd52;
	mov.b64 	{%a2,%a3}, %rd53;
	mov.b64 	{%b0,%b1}, %rd52;
	mov.b64 	{%b2,%b3}, %rd53;
	add.cc.u32 	%r0, %a0, %b0;
	addc.cc.u32 	%r1, %a1, %b1;
	addc.cc.u32 	%r2, %a2, %b2;
	addc.u32 	%r3, %a3, %b3;
	mov.b64 	%rd54, {%r0,%r1};
	mov.b64 	%rd55, {%r2,%r3};
	}
	selp.b64 	%rd56, %rd55, %rd53, %p9;
	selp.s64 	%rd57, -1, 0, %p9;
	sub.s64 	%rd58, %rd57, %rd15;
	cvt.u64.u32 	%rd59, %r17;
	shl.b64 	%rd60, %rd59, 32;
	add.s64 	%rd61, %rd56, 1;
	shr.u64 	%rd62, %rd61, 10;
	add.s64 	%rd63, %rd62, 1;
	shr.u64 	%rd64, %rd63, 1;
	shl.b64 	%rd65, %rd58, 52;
	add.s64 	%rd66, %rd65, %rd64;
	add.s64 	%rd67, %rd66, 4602678819172646912;
	or.b64  	%rd68, %rd67, %rd60;
	mov.b64 	%fd4, %rd68;
$L__BB11_9:
	st.param.f64 	[func_retval0], %fd4;
	st.param.b32 	[func_retval0+8], %r46;
	ret;

}
.func  (.param .b64 func_retval0) __internal_accurate_pow(
	.param .b64 __internal_accurate_pow_param_0
)
{
	.reg .pred 	%p<8>;
	.reg .b32 	%r<49>;
	.reg .b32 	%f<3>;
	.reg .b64 	%fd<109>;

	ld.param.f64 	%fd10, [__internal_accurate_pow_param_0];
	{
	.reg .b32 %temp; 
	mov.b64 	{%temp, %r46}, %fd10;
	}
	{
	.reg .b32 %temp; 
	mov.b64 	{%r45, %temp}, %fd10;
	}
	shr.u32 	%r47, %r46, 20;
	setp.gt.u32 	%p1, %r46, 1048575;
	@%p1 bra 	$L__BB12_2;
	mul.f64 	%fd11, %fd10, 0d4350000000000000;
	{
	.reg .b32 %temp; 
	mov.b64 	{%temp, %r46}, %fd11;
	}
	{
	.reg .b32 %temp; 
	mov.b64 	{%r45, %temp}, %fd11;
	}
	shr.u32 	%r16, %r46, 20;
	add.s32 	%r47, %r16, -54;
$L__BB12_2:
	add.s32 	%r48, %r47, -1023;
	and.b32  	%r17, %r46, -2146435073;
	or.b32  	%r18, %r17, 1072693248;
	mov.b64 	%fd107, {%r45, %r18};
	setp.lt.u32 	%p2, %r18, 1073127583;
	@%p2 bra 	$L__BB12_4;
	{
	.reg .b32 %temp; 
	mov.b64 	{%r19, %temp}, %fd107;
	}
	{
	.reg .b32 %temp; 
	mov.b64 	{%temp, %r20}, %fd107;
	}
	add.s32 	%r21, %r20, -1048576;
	mov.b64 	%fd107, {%r19, %r21};
	add.s32 	%r48, %r47, -1022;
$L__BB12_4:
	add.f64 	%fd12, %fd107, 0dBFF0000000000000;
	add.f64 	%fd13, %fd107, 0d3FF0000000000000;
	rcp.approx.ftz.f64 	%fd14, %fd13;
	neg.f64 	%fd15, %fd13;
	fma.rn.f64 	%fd16, %fd15, %fd14, 0d3FF0000000000000;
	fma.rn.f64 	%fd17, %fd16, %fd16, %fd16;
	fma.rn.f64 	%fd18, %fd17, %fd14, %fd14;
	mul.f64 	%fd19, %fd12, %fd18;
	fma.rn.f64 	%fd20, %fd12, %fd18, %fd19;
	mul.f64 	%fd21, %fd20, %fd20;
	fma.rn.f64 	%fd22, %fd21, 0d3EB0F5FF7D2CAFE2, 0d3ED0F5D241AD3B5A;
	fma.rn.f64 	%fd23, %fd22, %fd21, 0d3EF3B20A75488A3F;
	fma.rn.f64 	%fd24, %fd23, %fd21, 0d3F1745CDE4FAECD5;
	fma.rn.f64 	%fd25, %fd24, %fd21, 0d3F3C71C7258A578B;
	fma.rn.f64 	%fd26, %fd25, %fd21, 0d3F6249249242B910;
	fma.rn.f64 	%fd27, %fd26, %fd21, 0d3F89999999999DFB;
	sub.f64 	%fd28, %fd12, %fd20;
	add.f64 	%fd29, %fd28, %fd28;
	neg.f64 	%fd30, %fd20;
	fma.rn.f64 	%fd31, %fd30, %fd12, %fd29;
	mul.f64 	%fd32, %fd18, %fd31;
	fma.rn.f64 	%fd33, %fd21, %fd27, 0d3FB5555555555555;
	mov.f64 	%fd34, 0d3FB5555555555555;
	sub.f64 	%fd35, %fd34, %fd33;
	fma.rn.f64 	%fd36, %fd21, %fd27, %fd35;
	add.f64 	%fd37, %fd36, 0dBC46A4CB00B9E7B0;
	add.f64 	%fd38, %fd33, %fd37;
	sub.f64 	%fd39, %fd33, %fd38;
	add.f64 	%fd40, %fd37, %fd39;
	mul.rn.f64 	%fd41, %fd20, %fd20;
	neg.f64 	%fd42, %fd41;
	fma.rn.f64 	%fd43, %fd20, %fd20, %fd42;
	{
	.reg .b32 %temp; 
	mov.b64 	{%r22, %temp}, %fd32;
	}
	{
	.reg .b32 %temp; 
	mov.b64 	{%temp, %r23}, %fd32;
	}
	add.s32 	%r24, %r23, 1048576;
	mov.b64 	%fd44, {%r22, %r24};
	fma.rn.f64 	%fd45, %fd20, %fd44, %fd43;
	mul.rn.f64 	%fd46, %fd41, %fd20;
	neg.f64 	%fd47, %fd46;
	fma.rn.f64 	%fd48, %fd41, %fd20, %fd47;
	fma.rn.f64 	%fd49, %fd41, %fd32, %fd48;
	fma.rn.f64 	%fd50, %fd45, %fd20, %fd49;
	mul.rn.f64 	%fd51, %fd38, %fd46;
	neg.f64 	%fd52, %fd51;
	fma.rn.f64 	%fd53, %fd38, %fd46, %fd52;
	fma.rn.f64 	%fd54, %fd38, %fd50, %fd53;
	fma.rn.f64 	%fd55, %fd40, %fd46, %fd54;
	add.f64 	%fd56, %fd51, %fd55;
	sub.f64 	%fd57, %fd51, %fd56;
	add.f64 	%fd58, %fd55, %fd57;
	add.f64 	%fd59, %fd20, %fd56;
	sub.f64 	%fd60, %fd20, %fd59;
	add.f64 	%fd61, %fd56, %fd60;
	add.f64 	%fd62, %fd58, %fd61;
	add.f64 	%fd63, %fd32, %fd62;
	add.f64 	%fd64, %fd59, %fd63;
	sub.f64 	%fd65, %fd59, %fd64;
	add.f64 	%fd66, %fd63, %fd65;
	xor.b32  	%r25, %r48, -2147483648;
	mov.b32 	%r26, 1127219200;
	mov.b64 	%fd67, {%r25, %r26};
	mov.b32 	%r27, -2147483648;
	mov.b64 	%fd68, {%r27, %r26};
	sub.f64 	%fd69, %fd67, %fd68;
	fma.rn.f64 	%fd70, %fd69, 0d3FE62E42FEFA39EF, %fd64;
	fma.rn.f64 	%fd71, %fd69, 0dBFE62E42FEFA39EF, %fd70;
	sub.f64 	%fd72, %fd71, %fd64;
	sub.f64 	%fd73, %fd66, %fd72;
	fma.rn.f64 	%fd74, %fd69, 0d3C7ABC9E3B39803F, %fd73;
	add.f64 	%fd75, %fd70, %fd74;
	sub.f64 	%fd76, %fd70, %fd75;
	add.f64 	%fd77, %fd74, %fd76;
	mov.f64 	%fd78, 0d3FF8000000000000;
	{
	.reg .b32 %temp; 
	mov.b64 	{%temp, %r28}, %fd78;
	}
	{
	.reg .b32 %temp; 
	mov.b64 	{%r29, %temp}, %fd78;
	}
	shl.b32 	%r30, %r28, 1;
	setp.gt.u32 	%p3, %r30, -33554433;
	and.b32  	%r31, %r28, -15728641;
	selp.b32 	%r32, %r31, %r28, %p3;
	mov.b64 	%fd79, {%r29, %r32};
	mul.rn.f64 	%fd80, %fd75, %fd79;
	neg.f64 	%fd81, %fd80;
	fma.rn.f64 	%fd82, %fd75, %fd79, %fd81;
	fma.rn.f64 	%fd83, %fd77, %fd79, %fd82;
	add.f64 	%fd4, %fd80, %fd83;
	sub.f64 	%fd84, %fd80, %fd4;
	add.f64 	%fd5, %fd83, %fd84;
	fma.rn.f64 	%fd85, %fd4, 0d3FF71547652B82FE, 0d4338000000000000;
	{
	.reg .b32 %temp; 
	mov.b64 	{%r13, %temp}, %fd85;
	}
	mov.f64 	%fd86, 0dC338000000000000;
	add.rn.f64 	%fd87, %fd85, %fd86;
	fma.rn.f64 	%fd88, %fd87, 0dBFE62E42FEFA39EF, %fd4;
	fma.rn.f64 	%fd89, %fd87, 0dBC7ABC9E3B39803F, %fd88;
	fma.rn.f64 	%fd90, %fd89, 0d3E5ADE1569CE2BDF, 0d3E928AF3FCA213EA;
	fma.rn.f64 	%fd91, %fd90, %fd89, 0d3EC71DEE62401315;
	fma.rn.f64 	%fd92, %fd91, %fd89, 0d3EFA01997C89EB71;
	fma.rn.f64 	%fd93, %fd92, %fd89, 0d3F2A01A014761F65;
	fma.rn.f64 	%fd94, %fd93, %fd89, 0d3F56C16C1852B7AF;
	fma.rn.f64 	%fd95, %fd94, %fd89, 0d3F81111111122322;
	fma.rn.f64 	%fd96, %fd95, %fd89, 0d3FA55555555502A1;
	fma.rn.f64 	%fd97, %fd96, %fd89, 0d3FC5555555555511;
	fma.rn.f64 	%fd98, %fd97, %fd89, 0d3FE000000000000B;
	fma.rn.f64 	%fd99, %fd98, %fd89, 0d3FF0000000000000;
	fma.rn.f64 	%fd100, %fd99, %fd89, 0d3FF0000000000000;
	{
	.reg .b32 %temp; 
	mov.b64 	{%r14, %temp}, %fd100;
	}
	{
	.reg .b32 %temp; 
	mov.b64 	{%temp, %r15}, %fd100;
	}
	shl.b32 	%r33, %r13, 20;
	add.s32 	%r34, %r33, %r15;
	mov.b64 	%fd108, {%r14, %r34};
	{
	.reg .b32 %temp; 
	mov.b64 	{%temp, %r35}, %fd4;
	}
	mov.b32 	%f2, %r35;
	abs.f32 	%f1, %f2;
	setp.lt.f32 	%p4, %f1, 0f4086232B;
	@%p4 bra 	$L__BB12_7;
	setp.lt.f64 	%p5, %fd4, 0d0000000000000000;
	add.f64 	%fd101, %fd4, 0d7FF0000000000000;
	selp.f64 	%fd108, 0d0000000000000000, %fd101, %p5;
	setp.geu.f32 	%p6, %f1, 0f40874800;
	@%p6 bra 	$L__BB12_7;
	shr.u32 	%r36, %r13, 31;
	add.s32 	%r37, %r13, %r36;
	shr.s32 	%r38, %r37, 1;
	shl.b32 	%r39, %r38, 20;
	add.s32 	%r40, %r15, %r39;
	mov.b64 	%fd102, {%r14, %r40};
	sub.s32 	%r41, %r13, %r38;
	shl.b32 	%r42, %r41, 20;
	add.s32 	%r43, %r42, 1072693248;
	mov.b32 	%r44, 0;
	mov.b64 	%fd103, {%r44, %r43};
	mul.f64 	%fd108, %fd103, %fd102;
$L__BB12_7:
	abs.f64 	%fd104, %fd108;
	setp.eq.f64 	%p7, %fd104, 0d7FF0000000000000;
	fma.rn.f64 	%fd105, %fd108, %fd5, %fd108;
	selp.f64 	%fd106, %fd108, %fd105, %p7;
	st.param.f64 	[func_retval0], %fd106;
	ret;

}


// ===== COMPILED SASS (sm_100) =====

	.target	sm_100

	.elftype	@"ET_EXEC"


//--------------------- .note.nv.tkinfo           --------------------------
	.section	.note.nv.tkinfo,"",@"SHT_NOTE"
	.sectionflags	@"SHF_NOTE_NV_TKINFO"
	.tkinfo
        /*0018*/ 	.word	0x00000002
        /*0030*/ 	.string	""
        /*0030*/ 	.string	"ptxas"
        /*0030*/ 	.string	"Cuda compilation tools, release 13.0, V13.0.88"
        /*0030*/ 	.string	"Build cuda_13.0.r13.0/compiler.36424714_0"
        /*0030*/ 	.string	"-arch sm_100 -m 64 "



//--------------------- .note.nv.cuinfo           --------------------------
	.section	.note.nv.cuinfo,"",@"SHT_NOTE"
	.sectionflags	@"SHF_NOTE_NV_CUINFO"
        /*0018*/ 	.short	0x0002
        /*001a*/ 	.short	0x0064
        /*001c*/ 	.short	0x0082
	.zero		2


//--------------------- .nv.info                  --------------------------
	.section	.nv.info,"",@"SHT_CUDA_INFO"
	.align	4


	//----- nvinfo : EIATTR_REGCOUNT
	.align		4
        /*0000*/ 	.byte	0x04, 0x2f
        /*0002*/ 	.short	(.L_3 - .L_2)
	.align		4
.L_2:
        /*0004*/ 	.word	index@(_Z17calc_step2fst_gpuPd)
        /*0008*/ 	.word	0x0000001a


	//----- nvinfo : EIATTR_FRAME_SIZE
	.align		4
.L_3:
        /*000c*/ 	.byte	0x04, 0x11
        /*000e*/ 	.short	(.L_5 - .L_4)
	.align		4
.L_4:
        /*0010*/ 	.word	index@($_Z17calc_step2fst_gpuPd$__internal_trig_reduction_slowpathd)
        /*0014*/ 	.word	0x00000028


	//----- nvinfo : EIATTR_FRAME_SIZE
	.align		4
.L_5:
        /*0018*/ 	.byte	0x04, 0x11
        /*001a*/ 	.short	(.L_7 - .L_6)
	.align		4
.L_6:
        /*001c*/ 	.word	index@($__internal_1_$__cuda_sm20_div_rn_f64_full)
        /*0020*/ 	.word	0x00000028


	//----- nvinfo : EIATTR_FRAME_SIZE
	.align		4
.L_7:
        /*0024*/ 	.byte	0x04, 0x11
        /*0026*/ 	.short	(.L_9 - .L_8)
	.align		4
.L_8:
        /*0028*/ 	.word	index@(_Z17calc_step2fst_gpuPd)
        /*002c*/ 	.word	0x00000028


	//----- nvinfo : EIATTR_REGCOUNT
	.align		4
.L_9:
        /*0030*/ 	.byte	0x04, 0x2f
        /*0032*/ 	.short	(.L_11 - .L_10)
	.align		4
.L_10:
        /*0034*/ 	.word	index@(_Z16set_isdevice_gpuiPiPb)
        /*0038*/ 	.word	0x00000008


	//----- nvinfo : EIATTR_FRAME_SIZE
	.align		4
.L_11:
        /*003c*/ 	.byte	0x04, 0x11
        /*003e*/ 	.short	(.L_13 - .L_12)
	.align		4
.L_12:
        /*0040*/ 	.word	index@(_Z16set_isdevice_gpuiPiPb)
        /*0044*/ 	.word	0x00000000


	//----- nvinfo : EIATTR_REGCOUNT
	.align		4
.L_13:
        /*0048*/ 	.byte	0x04, 0x2f
        /*004a*/ 	.short	(.L_15 - .L_14)
	.align		4
.L_14:
        /*004c*/ 	.word	index@(_Z25compute_accelerations_gpuiiPKdPdS1_S0_i)
        /*0050*/ 	.word	0x00000020


	//----- nvinfo : EIATTR_FRAME_SIZE
	.align		4
.L_15:
        /*0054*/ 	.byte	0x04, 0x11
        /*0056*/ 	.short	(.L_17 - .L_16)
	.align		4
.L_16:
        /*0058*/ 	.word	index@($_Z25compute_accelerations_gpuiiPKdPdS1_S0_i$__internal_trig_reduction_slowpathd)
        /*005c*/ 	.word	0x00000028


	//----- nvinfo : EIATTR_FRAME_SIZE
	.align		4
.L_17:
        /*0060*/ 	.byte	0x04, 0x11
        /*0062*/ 	.short	(.L_19 - .L_18)
	.align		4
.L_18:
        /*0064*/ 	.word	index@($_Z25compute_accelerations_gpuiiPKdPdS1_S0_i$__internal_accurate_pow)
        /*0068*/ 	.word	0x00000028


	//----- nvinfo : EIATTR_FRAME_SIZE
	.align		4
.L_19:
        /*006c*/ 	.byte	0x04, 0x11
        /*006e*/ 	.short	(.L_21 - .L_20)
	.align		4
.L_20:
        /*0070*/ 	.word	index@($__internal_0_$__cuda_sm20_div_rn_f64_full)
        /*0074*/ 	.word	0x00000028


	//----- nvinfo : EIATTR_FRAME_SIZE
	.align		4
.L_21:
        /*0078*/ 	.byte	0x04, 0x11
        /*007a*/ 	.short	(.L_23 - .L_22)
	.align		4
.L_22:
        /*007c*/ 	.word	index@(_Z25compute_accelerations_gpuiiPKdPdS1_S0_i)
        /*0080*/ 	.word	0x00000028


	//----- nvinfo : EIATTR_REGCOUNT
	.align		4
.L_23:
        /*0084*/ 	.byte	0x04, 0x2f
        /*0086*/ 	.short	(.L_25 - .L_24)
	.align		4
.L_24:
        /*0088*/ 	.word	index@(_Z21update_velocities_gpuiPdS_)
        /*008c*/ 	.word	0x0000000c


	//----- nvinfo : EIATTR_FRAME_SIZE
	.align		4
.L_25:
        /*0090*/ 	.byte	0x04, 0x11
        /*0092*/ 	.short	(.L_27 - .L_26)
	.align		4
.L_26:
        /*0094*/ 	.word	index@(_Z21update_velocities_gpuiPdS_)
        /*0098*/ 	.word	0x00000000


	//----- nvinfo : EIATTR_REGCOUNT
	.align		4
.L_27:
        /*009c*/ 	.byte	0x04, 0x2f
        /*009e*/ 	.short	(.L_29 - .L_28)
	.align		4
.L_28:
        /*00a0*/ 	.word	index@(_Z18clear_device_m_gpuiPd)
        /*00a4*/ 	.word	0x00000008


	//----- nvinfo : EIATTR_FRAME_SIZE
	.align		4
.L_29:
        /*00a8*/ 	.byte	0x04, 0x11
        /*00aa*/ 	.short	(.L_31 - .L_30)
	.align		4
.L_30:
        /*00ac*/ 	.word	index@(_Z18clear_device_m_gpuiPd)
        /*00b0*/ 	.word	0x00000000


	//----- nvinfo : EIATTR_REGCOUNT
	.align		4
.L_31:
        /*00b4*/ 	.byte	0x04, 0x2f
        /*00b6*/ 	.short	(.L_33 - .L_32)
	.align		4
.L_32:
        /*00b8*/ 	.word	index@(_Z11clear_a_gpuiPd)
        /*00bc*/ 	.word	0x00000008


	//----- nvinfo : EIATTR_FRAME_SIZE
	.align		4
.L_33:
        /*00c0*/ 	.byte	0x04, 0x11
        /*00c2*/ 	.short	(.L_35 - .L_34)
	.align		4
.L_34:
        /*00c4*/ 	.word	index@(_Z11clear_a_gpuiPd)
        /*00c8*/ 	.word	0x00000000


	//----- nvinfo : EIATTR_REGCOUNT
	.align		4
.L_35:
        /*00cc*/ 	.byte	0x04, 0x2f
        /*00ce*/ 	.short	(.L_37 - .L_36)
	.align		4
.L_36:
        /*00d0*/ 	.word	index@(_Z20update_positions_gpuiPdS_S_)
        /*00d4*/ 	.word	0x00000010


	//----- nvinfo : EIATTR_FRAME_SIZE
	.align		4
.L_37:
        /*00d8*/ 	.byte	0x04, 0x11
        /*00da*/ 	.short	(.L_39 - .L_38)
	.align		4
.L_38:
        /*00dc*/ 	.word	index@(_Z20update_positions_gpuiPdS_S_)
        /*00e0*/ 	.word	0x00000000


	//----- nvinfo : EIATTR_REGCOUNT
	.align		4
.L_39:
        /*00e4*/ 	.byte	0x04, 0x2f
        /*00e6*/ 	.short	(.L_41 - .L_40)
	.align		4
.L_40:
        /*00e8*/ 	.word	index@(_Z20calc_sq_min_dist_gpuPbPdPKd)
        /*00ec*/ 	.word	0x00000016


	//----- nvinfo : EIATTR_FRAME_SIZE
	.align		4
.L_41:
        /*00f0*/ 	.byte	0x04, 0x11
        /*00f2*/ 	.short	(.L_43 - .L_42)
	.align		4
.L_42:
        /*00f4*/ 	.word	index@(_Z20calc_sq_min_dist_gpuPbPdPKd)
        /*00f8*/ 	.word	0x00000000


	//----- nvinfo : EIATTR_REGCOUNT
	.align		4
.L_43:
        /*00fc*/ 	.byte	0x04, 0x2f
        /*00fe*/ 	.short	(.L_45 - .L_44)
	.align		4
.L_44:
        /*0100*/ 	.word	index@(_Z22calc_hit_time_step_gpuPiiPKd)
        /*0104*/ 	.word	0x00000014


	//----- nvinfo : EIATTR_FRAME_SIZE
	.align		4
.L_45:
        /*0108*/ 	.byte	0x04, 0x11
        /*010a*/ 	.short	(.L_47 - .L_46)
	.align		4
.L_46:
        /*010c*/ 	.word	index@(_Z22calc_hit_time_step_gpuPiiPKd)
        /*0110*/ 	.word	0x00000000


	//----- nvinfo : EIATTR_REGCOUNT
	.align		4
.L_47:
        /*0114*/ 	.byte	0x04, 0x2f
        /*0116*/ 	.short	(.L_49 - .L_48)
	.align		4
.L_48:
        /*0118*/ 	.word	index@(_Z23problem3_preprocess_gpuiiPKdS0_iPiPdS2_)
        /*011c*/ 	.word	0x00000020


	//----- nvinfo : EIATTR_FRAME_SIZE
	.align		4
.L_49:
        /*0120*/ 	.byte	0x04, 0x11
        /*0122*/ 	.short	(.L_51 - .L_50)
	.align		4
.L_50:
        /*0124*/ 	.word	index@(_Z23problem3_preprocess_gpuiiPKdS0_iPiPdS2_)
        /*0128*/ 	.word	0x00000000


	//----- nvinfo : EIATTR_REGCOUNT
	.align		4
.L_51:
        /*012c*/ 	.byte	0x04, 0x2f
        /*012e*/ 	.short	(.L_53 - .L_52)
	.align		4
.L_52:
        /*0130*/ 	.word	index@(_Z16missile_cost_gpuPbPdiiiPKdS0_)
        /*0134*/ 	.word	0x00000014


	//----- nvinfo : EIATTR_FRAME_SIZE
	.align		4
.L_53:
        /*0138*/ 	.byte	0x04, 0x11
        /*013a*/ 	.short	(.L_55 - .L_54)
	.align		4
.L_54:
        /*013c*/ 	.word	index@(_Z16missile_cost_gpuPbPdiiiPKdS0_)
        /*0140*/ 	.word	0x00000000


	//----- nvinfo : EIATTR_MIN_STACK_SIZE
	.align		4
.L_55:
        /*0144*/ 	.byte	0x04, 0x12
        /*0146*/ 	.short	(.L_57 - .L_56)
	.align		4
.L_56:
        /*0148*/ 	.word	index@(_Z16missile_cost_gpuPbPdiiiPKdS0_)
        /*014c*/ 	.word	0x00000000


	//----- nvinfo : EIATTR_MIN_STACK_SIZE
	.align		4
.L_57:
        /*0150*/ 	.byte	0x04, 0x12
        /*0152*/ 	.short	(.L_59 - .L_58)
	.align		4
.L_58:
        /*0154*/ 	.word	index@(_Z23problem3_preprocess_gpuiiPKdS0_iPiPdS2_)
        /*0158*/ 	.word	0x00000000


	//----- nvinfo : EIATTR_MIN_STACK_SIZE
	.align		4
.L_59:
        /*015c*/ 	.byte	0x04, 0x12
        /*015e*/ 	.short	(.L_61 - .L_60)
	.align		4
.L_60:
        /*0160*/ 	.word	index@(_Z22calc_hit_time_step_gpuPiiPKd)
        /*0164*/ 	.word	0x00000000


	//----- nvinfo : EIATTR_MIN_STACK_SIZE
	.align		4
.L_61:
        /*0168*/ 	.byte	0x04, 0x12
        /*016a*/ 	.short	(.L_63 - .L_62)
	.align		4
.L_62:
        /*016c*/ 	.word	index@(_Z20calc_sq_min_dist_gpuPbPdPKd)
        /*0170*/ 	.word	0x00000000


	//----- nvinfo : EIATTR_MIN_STACK_SIZE
	.align		4
.L_63:
        /*0174*/ 	.byte	0x04, 0x12
        /*0176*/ 	.short	(.L_65 - .L_64)
	.align		4
.L_64:
        /*0178*/ 	.word	index@(_Z20update_positions_gpuiPdS_S_)
        /*017c*/ 	.word	0x00000000


	//----- nvinfo : EIATTR_MIN_STACK_SIZE
	.align		4
.L_65:
        /*0180*/ 	.byte	0x04, 0x12
        /*0182*/ 	.short	(.L_67 - .L_66)
	.align		4
.L_66:
        /*0184*/ 	.word	index@(_Z11clear_a_gpuiPd)
        /*0188*/ 	.word	0x00000000


	//----- nvinfo : EIATTR_MIN_STACK_SIZE
	.align		4
.L_67:
        /*018c*/ 	.byte	0x04, 0x12
        /*018e*/ 	.short	(.L_69 - .L_68)
	.align		4
.L_68:
        /*0190*/ 	.word	index@(_Z18clear_device_m_gpuiPd)
        /*0194*/ 	.word	0x00000000


	//----- nvinfo : EIATTR_MIN_STACK_SIZE
	.align		4
.L_69:
        /*0198*/ 	.byte	0x04, 0x12
        /*019a*/ 	.short	(.L_71 - .L_70)
	.align		4
.L_70:
        /*019c*/ 	.word	index@(_Z21update_velocities_gpuiPdS_)
        /*01a0*/ 	.word	0x00000000


	//----- nvinfo : EIATTR_MIN_STACK_SIZE
	.align		4
.L_71:
        /*01a4*/ 	.byte	0x04, 0x12
        /*01a6*/ 	.short	(.L_73 - .L_72)
	.align		4
.L_72:
        /*01a8*/ 	.word	index@(_Z25compute_accelerations_gpuiiPKdPdS1_S0_i)
        /*01ac*/ 	.word	0x00000028


	//----- nvinfo : EIATTR_MIN_STACK_SIZE
	.align		4
.L_73:
        /*01b0*/ 	.byte	0x04, 0x12
        /*01b2*/ 	.short	(.L_75 - .L_74)
	.align		4
.L_74:
        /*01b4*/ 	.word	index@(_Z16set_isdevice_gpuiPiPb)
        /*01b8*/ 	.word	0x00000000


	//----- nvinfo : EIATTR_MIN_STACK_SIZE
	.align		4
.L_75:
        /*01bc*/ 	.byte	0x04, 0x12
        /*01be*/ 	.short	(.L_77 - .L_76)
	.align		4
.L_76:
        /*01c0*/ 	.word	index@(_Z17calc_step2fst_gpuPd)
        /*01c4*/ 	.word	0x00000028
.L_77:


//--------------------- .nv.compat                --------------------------
	.section	.nv.compat,"",@"SHT_CUDA_COMPAT_INFO"
	.align	4
        /*0000*/ 	.byte	0x02, 0x09, 0x00, 0x00, 0x02, 0x02, 0x01, 0x00, 0x02, 0x05, 0x05, 0x00, 0x03, 0x07, 0x01, 0x01
        /*0010*/ 	.byte	0x02, 0x03, 0x00, 0x00, 0x02, 0x06, 0x01, 0x00, 0x04, 0x0b, 0x08, 0x00, 0x01, 0x00, 0x00, 0x00
        /*0020*/ 	.byte	0x00, 0x00, 0x00, 0x00


//--------------------- .nv.info._Z16missile_cost_gpuPbPdiiiPKdS0_ --------------------------
	.section	.nv.info._Z16missile_cost_gpuPbPdiiiPKdS0_,"",@"SHT_CUDA_INFO"
	.sectionflags	@""
	.align	4


	//----- nvinfo : EIATTR_CUDA_API_VERSION
	.align		4
        /*0000*/ 	.byte	0x04, 0x37
        /*0002*/ 	.short	(.L_79 - .L_78)
.L_78:
        /*0004*/ 	.word	0x00000082


	//----- nvinfo : EIATTR_KPARAM_INFO
	.align		4
.L_79:
        /*0008*/ 	.byte	0x04, 0x17
        /*000a*/ 	.short	(.L_81 - .L_80)
.L_80:
        /*000c*/ 	.word	0x00000000
        /*0010*/ 	.short	0x0006
        /*0012*/ 	.short	0x0028
        /*0014*/ 	.byte	0x00, 0xf5, 0x21, 0x00


	//----- nvinfo : EIATTR_KPARAM_INFO
	.align		4
.L_81:
        /*0018*/ 	.byte	0x04, 0x17
        /*001a*/ 	.short	(.L_83 - .L_82)
.L_82:
        /*001c*/ 	.word	0x00000000
        /*0020*/ 	.short	0x0005
        /*0022*/ 	.short	0x0020
        /*0024*/ 	.byte	0x00, 0xf5, 0x21, 0x00


	//----- nvinfo : EIATTR_KPARAM_INFO
	.align		4
.L_83:
        /*0028*/ 	.byte	0x04, 0x17
        /*002a*/ 	.short	(.L_85 - .L_84)
.L_84:
        /*002c*/ 	.word	0x00000000
        /*0030*/ 	.short	0x0004
        /*0032*/ 	.short	0x0018
        /*0034*/ 	.byte	0x00, 0xf0, 0x11, 0x00


	//----- nvinfo : EIATTR_KPARAM_INFO
	.align		4
.L_85:
        /*0038*/ 	.byte	0x04, 0x17
        /*003a*/ 	.short	(.L_87 - .L_86)
.L_86:
        /*003c*/ 	.word	0x00000000
        /*0040*/ 	.short	0x0003
        /*0042*/ 	.short	0x0014
        /*0044*/ 	.byte	0x00, 0xf0, 0x11, 0x00


	//----- nvinfo : EIATTR_KPARAM_INFO
	.align		4
.L_87:
        /*0048*/ 	.byte	0x04, 0x17
        /*004a*/ 	.short	(.L_89 - .L_88)
.L_88:
        /*004c*/ 	.word	0x00000000
        /*0050*/ 	.short	0x0002
        /*0052*/ 	.short	0x0010
        /*0054*/ 	.byte	0x00, 0xf0, 0x11, 0x00


	//----- nvinfo : EIATTR_KPARAM_INFO
	.align		4
.L_89:
        /*0058*/ 	.byte	0x04, 0x17
        /*005a*/ 	.short	(.L_91 - .L_90)
.L_90:
        /*005c*/ 	.word	0x00000000
        /*0060*/ 	.short	0x0001
        /*0062*/ 	.short	0x0008
        /*0064*/ 	.byte	0x00, 0xf5, 0x21, 0x00


	//----- nvinfo : EIATTR_KPARAM_INFO
	.align		4
.L_91:
        /*0068*/ 	.byte	0x04, 0x17
        /*006a*/ 	.short	(.L_93 - .L_92)
.L_92:
        /*006c*/ 	.word	0x00000000
        /*0070*/ 	.short	0x0000
        /*0072*/ 	.short	0x0000
        /*0074*/ 	.byte	0x00, 0xf5, 0x21, 0x00


	//----- nvinfo : EIATTR_SPARSE_MMA_MASK
	.align		4
.L_93:
        /*0078*/ 	.byte	0x03, 0x50
        /*007a*/ 	.short	0x0000


	//----- nvinfo : EIATTR_MAXREG_COUNT
	.align		4
        /*007c*/ 	.byte	0x03, 0x1b
        /*007e*/ 	.short	0x00ff


	//----- nvinfo : EIATTR_MERCURY_ISA_VERSION
	.align		4
        /*0080*/ 	.byte	0x03, 0x5f
        /*0082*/ 	.short	0x0101


	//----- nvinfo : EIATTR_VRC_CTA_INIT_COUNT
	.align		4
        /*0084*/ 	.byte	0x02, 0x4a
	.zero		1
	.zero		1


	//----- nvinfo : EIATTR_EXIT_INSTR_OFFSETS
	.align		4
        /*0088*/ 	.byte	0x04, 0x1c
        /*008a*/ 	.short	(.L_95 - .L_94)


	//   ....[0]....
.L_94:
        /*008c*/ 	.word	0x00000050


	//   ....[1]....
        /*0090*/ 	.word	0x00000180


	//   ....[2]....
        /*0094*/ 	.word	0x000001e0


	//   ....[3]....
        /*0098*/ 	.word	0x00000300


	//   ....[4]....
        /*009c*/ 	.word	0x000003a0


	//----- nvinfo : EIATTR_CBANK_PARAM_SIZE
	.align		4
.L_95:
        /*00a0*/ 	.byte	0x03, 0x19
        /*00a2*/ 	.short	0x0030


	//----- nvinfo : EIATTR_PARAM_CBANK
	.align		4
        /*00a4*/ 	.byte	0x04, 0x0a
        /*00a6*/ 	.short	(.L_97 - .L_96)
	.align		4
.L_96:
        /*00a8*/ 	.word	index@(.nv.constant0._Z16missile_cost_gpuPbPdiiiPKdS0_)
        /*00ac*/ 	.short	0x0380
        /*00ae*/ 	.short	0x0030


	//----- nvinfo : EIATTR_SW_WAR
	.align		4
.L_97:
        /*00b0*/ 	.byte	0x04, 0x36
        /*00b2*/ 	.short	(.L_99 - .L_98)
.L_98:
        /*00b4*/ 	.word	0x00000008
.L_99:


//--------------------- .nv.info._Z23problem3_preprocess_gpuiiPKdS0_iPiPdS2_ --------------------------
	.section	.nv.info._Z23problem3_preprocess_gpuiiPKdS0_iPiPdS2_,"",@"SHT_CUDA_INFO"
	.sectionflags	@""
	.align	4


	//----- nvinfo : EIATTR_CUDA_API_VERSION
	.align		4
        /*0000*/ 	.byte	0x04, 0x37
        /*0002*/ 	.short	(.L_101 - .L_100)
.L_100:
        /*0004*/ 	.word	0x00000082


	//----- nvinfo : EIATTR_KPARAM_INFO
	.align		4
.L_101:
        /*0008*/ 	.byte	0x04, 0x17
        /*000a*/ 	.short	(.L_103 - .L_102)
.L_102:
        /*000c*/ 	.word	0x00000000
        /*0010*/ 	.short	0x0007
        /*0012*/ 	.short	0x0030
        /*0014*/ 	.byte	0x00, 0xf5, 0x21, 0x00


	//----- nvinfo : EIATTR_KPARAM_INFO
	.align		4
.L_103:
        /*0018*/ 	.byte	0x04, 0x17
        /*001a*/ 	.short	(.L_105 - .L_104)
.L_104:
        /*001c*/ 	.word	0x00000000
        /*0020*/ 	.short	0x0006
        /*0022*/ 	.short	0x0028
        /*0024*/ 	.byte	0x00, 0xf5, 0x21, 0x00


	//----- nvinfo : EIATTR_KPARAM_INFO
	.align		4
.L_105:
        /*0028*/ 	.byte	0x04, 0x17
        /*002a*/ 	.short	(.L_107 - .L_106)
.L_106:
        /*002c*/ 	.word	0x00000000
        /*0030*/ 	.short	0x0005
        /*0032*/ 	.short	0x0020
        /*0034*/ 	.byte	0x00, 0xf5, 0x21, 0x00


	//----- nvinfo : EIATTR_KPARAM_INFO
	.align		4
.L_107:
        /*0038*/ 	.byte	0x04, 0x17
        /*003a*/ 	.short	(.L_109 - .L_108)
.L_108:
        /*003c*/ 	.word	0x00000000
        /*0040*/ 	.short	0x0004
        /*0042*/ 	.short	0x0018
        /*0044*/ 	.byte	0x00, 0xf0, 0x11, 0x00


	//----- nvinfo : EIATTR_KPARAM_INFO
	.align		4
.L_109:
        /*0048*/ 	.byte	0x04, 0x17
        /*004a*/ 	.short	(.L_111 - .L_110)
.L_110:
        /*004c*/ 	.word	0x00000000
        /*0050*/ 	.short	0x0003
        /*0052*/ 	.short	0x0010
        /*0054*/ 	.byte	0x00, 0xf5, 0x21, 0x00


	//----- nvinfo : EIATTR_KPARAM_INFO
	.align		4
.L_111:
        /*0058*/ 	.byte	0x04, 0x17
        /*005a*/ 	.short	(.L_113 - .L_112)
.L_112:
        /*005c*/ 	.word	0x00000000
        /*0060*/ 	.short	0x0002
        /*0062*/ 	.short	0x0008
        /*0064*/ 	.byte	0x00, 0xf5, 0x21, 0x00


	//----- nvinfo : EIATTR_KPARAM_INFO
	.align		4
.L_113:
        /*0068*/ 	.byte	0x04, 0x17
        /*006a*/ 	.short	(.L_115 - .L_114)
.L_114:
        /*006c*/ 	.word	0x00000000
        /*0070*/ 	.short	0x0001
        /*0072*/ 	.short	0x0004
        /*0074*/ 	.byte	0x00, 0xf0, 0x11, 0x00


	//----- nvinfo : EIATTR_KPARAM_INFO
	.align		4
.L_115:
        /*0078*/ 	.byte	0x04, 0x17
        /*007a*/ 	.short	(.L_117 - .L_116)
.L_116:
        /*007c*/ 	.word	0x00000000
        /*0080*/ 	.short	0x0000
        /*0082*/ 	.short	0x0000
        /*0084*/ 	.byte	0x00, 0xf0, 0x11, 0x00


	//----- nvinfo : EIATTR_SPARSE_MMA_MASK
	.align		4
.L_117:
        /*0088*/ 	.byte	0x03, 0x50
        /*008a*/ 	.short	0x0000


	//----- nvinfo : EIATTR_MAXREG_COUNT
	.align		4
        /*008c*/ 	.byte	0x03, 0x1b
        /*008e*/ 	.short	0x00ff


	//----- nvinfo : EIATTR_MERCURY_ISA_VERSION
	.align		4
        /*0090*/ 	.byte	0x03, 0x5f
        /*0092*/ 	.short	0x0101


	//----- nvinfo : EIATTR_VRC_CTA_INIT_COUNT
	.align		4
        /*0094*/ 	.byte	0x02, 0x4a
	.zero		1
	.zero		1


	//----- nvinfo : EIATTR_EXIT_INSTR_OFFSETS
	.align		4
        /*0098*/ 	.byte	0x04, 0x1c
        /*009a*/ 	.short	(.L_119 - .L_118)


	//   ....[0]....
.L_118:
        /*009c*/ 	.word	0x00000070


	//   ....[1]....
        /*00a0*/ 	.word	0x000001d0


	//   ....[2]....
        /*00a4*/ 	.word	0x00000210


	//   ....[3]....
        /*00a8*/ 	.word	0x000007c0


	//   ....[4]....
        /*00ac*/ 	.word	0x00000ad0


	//   ....[5]....
        /*00b0*/ 	.word	0x00000c30


	//----- nvinfo : EIATTR_CBANK_PARAM_SIZE
	.align		4
.L_119:
        /*00b4*/ 	.byte	0x03, 0x19
        /*00b6*/ 	.short	0x0038


	//----- nvinfo : EIATTR_PARAM_CBANK
	.align		4
        /*00b8*/ 	.byte	0x04, 0x0a
        /*00ba*/ 	.short	(.L_121 - .L_120)
	.align		4
.L_120:
        /*00bc*/ 	.word	index@(.nv.constant0._Z23problem3_preprocess_gpuiiPKdS0_iPiPdS2_)
        /*00c0*/ 	.short	0x0380
        /*00c2*/ 	.short	0x0038


	//----- nvinfo : EIATTR_SW_WAR
	.align		4
.L_121:
        /*00c4*/ 	.byte	0x04, 0x36
        /*00c6*/ 	.short	(.L_123 - .L_122)
.L_122:
        /*00c8*/ 	.word	0x00000008
.L_123:


//--------------------- .nv.info._Z22calc_hit_time_step_gpuPiiPKd --------------------------
	.section	.nv.info._Z22calc_hit_time_step_gpuPiiPKd,"",@"SHT_CUDA_INFO"
	.sectionflags	@""
	.align	4


	//----- nvinfo : EIATTR_CUDA_API_VERSION
	.align		4
        /*0000*/ 	.byte	0x04, 0x37
        /*0002*/ 	.short	(.L_125 - .L_124)
.L_124:
        /*0004*/ 	.word	0x00000082


	//----- nvinfo : EIATTR_KPARAM_INFO
	.align		4
.L_125:
        /*0008*/ 	.byte	0x04, 0x17
        /*000a*/ 	.short	(.L_127 - .L_126)
.L_126:
        /*000c*/ 	.word	0x00000000
        /*0010*/ 	.short	0x0002
        /*0012*/ 	.short	0x0010
        /*0014*/ 	.byte	0x00, 0xf5, 0x21, 0x00


	//----- nvinfo : EIATTR_KPARAM_INFO
	.align		4
.L_127:
        /*0018*/ 	.byte	0x04, 0x17
        /*001a*/ 	.short	(.L_129 - .L_128)
.L_128:
        /*001c*/ 	.word	0x00000000
        /*0020*/ 	.short	0x0001
        /*0022*/ 	.short	0x0008
        /*0024*/ 	.byte	0x00, 0xf0, 0x11, 0x00


	//----- nvinfo : EIATTR_KPARAM_INFO
	.align		4
.L_129:
        /*0028*/ 	.byte	0x04, 0x17
        /*002a*/ 	.short	(.L_131 - .L_130)
.L_130:
        /*002c*/ 	.word	0x00000000
        /*0030*/ 	.short	0x0000
        /*0032*/ 	.short	0x0000
        /*0034*/ 	.byte	0x00, 0xf5, 0x21, 0x00


	//----- nvinfo : EIATTR_SPARSE_MMA_MASK
	.align		4
.L_131:
        /*0038*/ 	.byte	0x03, 0x50
        /*003a*/ 	.short	0x0000


	//----- nvinfo : EIATTR_MAXREG_COUNT
	.align		4
        /*003c*/ 	.byte	0x03, 0x1b
        /*003e*/ 	.short	0x00ff


	//----- nvinfo : EIATTR_MERCURY_ISA_VERSION
	.align		4
        /*0040*/ 	.byte	0x03, 0x5f
        /*0042*/ 	.short	0x0101


	//----- nvinfo : EIATTR_VRC_CTA_INIT_COUNT
	.align		4
        /*0044*/ 	.byte	0x02, 0x4a
	.zero		1
	.zero		1


	//----- nvinfo : EIATTR_EXIT_INSTR_OFFSETS
	.align		4
        /*0048*/ 	.byte	0x04, 0x1c
        /*004a*/ 	.short	(.L_133 - .L_132)


	//   ....[0]....
.L_132:
        /*004c*/ 	.word	0x00000050


	//   ....[1]....
        /*0050*/ 	.word	0x00000160


	//   ....[2]....
        /*0054*/ 	.word	0x00000190


	//----- nvinfo : EIATTR_CBANK_PARAM_SIZE
	.align		4
.L_133:
        /*0058*/ 	.byte	0x03, 0x19
        /*005a*/ 	.short	0x0018


	//----- nvinfo : EIATTR_PARAM_CBANK
	.align		4
        /*005c*/ 	.byte	0x04, 0x0a
        /*005e*/ 	.short	(.L_135 - .L_134)
	.align		4
.L_134:
        /*0060*/ 	.word	index@(.nv.constant0._Z22calc_hit_time_step_gpuPiiPKd)
        /*0064*/ 	.short	0x0380
        /*0066*/ 	.short	0x0018


	//----- nvinfo : EIATTR_SW_WAR
	.align		4
.L_135:
        /*0068*/ 	.byte	0x04, 0x36
        /*006a*/ 	.short	(.L_137 - .L_136)
.L_136:
        /*006c*/ 	.word	0x00000008
.L_137:


//--------------------- .nv.info._Z20calc_sq_min_dist_gpuPbPdPKd --------------------------
	.section	.nv.info._Z20calc_sq_min_dist_gpuPbPdPKd,"",@"SHT_CUDA_INFO"
	.sectionflags	@""
	.align	4


	//----- nvinfo : EIATTR_CUDA_API_VERSION
	.align		4
        /*0000*/ 	.byte	0x04, 0x37
        /*0002*/ 	.short	(.L_139 - .L_138)
.L_138:
        /*0004*/ 	.word	0x00000082


	//----- nvinfo : EIATTR_KPARAM_INFO
	.align		4
.L_139:
        /*0008*/ 	.byte	0x04, 0x17
        /*000a*/ 	.short	(.L_141 - .L_140)
.L_140:
        /*000c*/ 	.word	0x00000000
        /*0010*/ 	.short	0x0002
        /*0012*/ 	.short	0x0010
        /*0014*/ 	.byte	0x00, 0xf5, 0x21, 0x00


	//----- nvinfo : EIATTR_KPARAM_INFO
	.align		4
.L_141:
        /*0018*/ 	.byte	0x04, 0x17
        /*001a*/ 	.short	(.L_143 - .L_142)
.L_142:
        /*001c*/ 	.word	0x00000000
        /*0020*/ 	.short	0x0001
        /*0022*/ 	.short	0x0008
        /*0024*/ 	.byte	0x00, 0xf5, 0x21, 0x00


	//----- nvinfo : EIATTR_KPARAM_INFO
	.align		4
.L_143:
        /*0028*/ 	.byte	0x04, 0x17
        /*002a*/ 	.short	(.L_145 - .L_144)
.L_144:
        /*002c*/ 	.word	0x00000000
        /*0030*/ 	.short	0x0000
        /*0032*/ 	.short	0x0000
        /*0034*/ 	.byte	0x00, 0xf5, 0x21, 0x00


	//----- nvinfo : EIATTR_SPARSE_MMA_MASK
	.align		4
.L_145:
        /*0038*/ 	.byte	0x03, 0x50
        /*003a*/ 	.short	0x0000


	//----- nvinfo : EIATTR_MAXREG_COUNT
	.align		4
        /*003c*/ 	.byte	0x03, 0x1b
        /*003e*/ 	.short	0x00ff


	//----- nvinfo : EIATTR_MERCURY_ISA_VERSION
	.align		4
        /*0040*/ 	.byte	0x03, 0x5f
        /*0042*/ 	.short	0x0101


	//----- nvinfo : EIATTR_VRC_CTA_INIT_COUNT
	.align		4
        /*0044*/ 	.byte	0x02, 0x4a
	.zero		1
	.zero		1


	//----- nvinfo : EIATTR_EXIT_INSTR_OFFSETS
	.align		4
        /*0048*/ 	.byte	0x04, 0x1c
        /*004a*/ 	.short	(.L_147 - .L_146)


	//   ....[0]....
.L_146:
        /*004c*/ 	.word	0x00000170


	//----- nvinfo : EIATTR_CBANK_PARAM_SIZE
	.align		4
.L_147:
        /*0050*/ 	.byte	0x03, 0x19
        /*0052*/ 	.short	0x0018


	//----- nvinfo : EIATTR_PARAM_CBANK
	.align		4
        /*0054*/ 	.byte	0x04, 0x0a
        /*0056*/ 	.short	(.L_149 - .L_148)
	.align		4
.L_148:
        /*0058*/ 	.word	index@(.nv.constant0._Z20calc_sq_min_dist_gpuPbPdPKd)
        /*005c*/ 	.short	0x0380
        /*005e*/ 	.short	0x0018


	//----- nvinfo : EIATTR_SW_WAR
	.align		4
.L_149:
        /*0060*/ 	.byte	0x04, 0x36
        /*0062*/ 	.short	(.L_151 - .L_150)
.L_150:
        /*0064*/ 	.word	0x00000008
.L_151:


//--------------------- .nv.info._Z20update_positions_gpuiPdS_S_ --------------------------
	.section	.nv.info._Z20update_positions_gpuiPdS_S_,"",@"SHT_CUDA_INFO"
	.sectionflags	@""
	.align	4


	//----- nvinfo : EIATTR_CUDA_API_VERSION
	.align		4
        /*0000*/ 	.byte	0x04, 0x37
        /*0002*/ 	.short	(.L_153 - .L_152)
.L_152:
        /*0004*/ 	.word	0x00000082


	//----- nvinfo : EIATTR_KPARAM_INFO
	.align		4
.L_153:
        /*0008*/ 	.byte	0x04, 0x17
        /*000a*/ 	.short	(.L_155 - .L_154)
.L_154:
        /*000c*/ 	.word	0x00000000
        /*0010*/ 	.short	0x0003
        /*0012*/ 	.short	0x0018
        /*0014*/ 	.byte	0x00, 0xf5, 0x21, 0x00


	//----- nvinfo : EIATTR_KPARAM_INFO
	.align		4
.L_155:
        /*0018*/ 	.byte	0x04, 0x17
        /*001a*/ 	.short	(.L_157 - .L_156)
.L_156:
        /*001c*/ 	.word	0x00000000
        /*0020*/ 	.short	0x0002
        /*0022*/ 	.short	0x0010
        /*0024*/ 	.byte	0x00, 0xf5, 0x21, 0x00


	//----- nvinfo : EIATTR_KPARAM_INFO
	.align		4
.L_157:
        /*0028*/ 	.byte	0x04, 0x17
        /*002a*/ 	.short	(.L_159 - .L_158)
.L_158:
        /*002c*/ 	.word	0x00000000
        /*0030*/ 	.short	0x0001
        /*0032*/ 	.short	0x0008
        /*0034*/ 	.byte	0x00, 0xf5, 0x21, 0x00


	//----- nvinfo : EIATTR_KPARAM_INFO
	.align		4
.L_159:
        /*0038*/ 	.byte	0x04, 0x17
        /*003a*/ 	.short	(.L_161 - .L_160)
.L_160:
        /*003c*/ 	.word	0x00000000
        /*0040*/ 	.short	0x0000
        /*0042*/ 	.short	0x0000
        /*0044*/ 	.byte	0x00, 0xf0, 0x11, 0x00


	//----- nvinfo : EIATTR_SPARSE_MMA_MASK
	.align		4
.L_161:
        /*0048*/ 	.byte	0x03, 0x50
        /*004a*/ 	.short	0x0000


	//----- nvinfo : EIATTR_MAXREG_COUNT
	.align		4
        /*004c*/ 	.byte	0x03, 0x1b
        /*004e*/ 	.short	0x00ff


	//----- nvinfo : EIATTR_MERCURY_ISA_VERSION
	.align		4
        /*0050*/ 	.byte	0x03, 0x5f
        /*0052*/ 	.short	0x0101


	//----- nvinfo : EIATTR_VRC_CTA_INIT_COUNT
	.align		4
        /*0054*/ 	.byte	0x02, 0x4a
	.zero		1
	.zero		1


	//----- nvinfo : EIATTR_EXIT_INSTR_OFFSETS
	.align		4
        /*0058*/ 	.byte	0x04, 0x1c
        /*005a*/ 	.short	(.L_163 - .L_162)


	//   ....[0]....
.L_162:
        /*005c*/ 	.word	0x00000080


	//   ....[1]....
        /*0060*/ 	.word	0x00000180


	//----- nvinfo : EIATTR_CBANK_PARAM_SIZE
	.align		4
.L_163:
        /*0064*/ 	.byte	0x03, 0x19
        /*0066*/ 	.short	0x0020


	//----- nvinfo : EIATTR_PARAM_CBANK
	.align		4
        /*0068*/ 	.byte	0x04, 0x0a
        /*006a*/ 	.short	(.L_165 - .L_164)
	.align		4
.L_164:
        /*006c*/ 	.word	index@(.nv.constant0._Z20update_positions_gpuiPdS_S_)
        /*0070*/ 	.short	0x0380
        /*0072*/ 	.short	0x0020


	//----- nvinfo : EIATTR_SW_WAR
	.align		4
.L_165:
        /*0074*/ 	.byte	0x04, 0x36
        /*0076*/ 	.short	(.L_167 - .L_166)
.L_166:
        /*0078*/ 	.word	0x00000008
.L_167:


//--------------------- .nv.info._Z11clear_a_gpuiPd --------------------------
	.section	.nv.info._Z11clear_a_gpuiPd,"",@"SHT_CUDA_INFO"
	.sectionflags	@""
	.align	4


	//----- nvinfo : EIATTR_CUDA_API_VERSION
	.align		4
        /*0000*/ 	.byte	0x04, 0x37
        /*0002*/ 	.short	(.L_169 - .L_168)
.L_168:
        /*0004*/ 	.word	0x00000082


	//----- nvinfo : EIATTR_KPARAM_INFO
	.align		4
.L_169:
        /*0008*/ 	.byte	0x04, 0x17
        /*000a*/ 	.short	(.L_171 - .L_170)
.L_170:
        /*000c*/ 	.word	0x00000000
        /*0010*/ 	.short	0x0001
        /*0012*/ 	.short	0x0008
        /*0014*/ 	.byte	0x00, 0xf5, 0x21, 0x00


	//----- nvinfo : EIATTR_KPARAM_INFO
	.align		4
.L_171:
        /*0018*/ 	.byte	0x04, 0x17
        /*001a*/ 	.short	(.L_173 - .L_172)
.L_172:
        /*001c*/ 	.word	0x00000000
        /*0020*/ 	.short	0x0000
        /*0022*/ 	.short	0x0000
        /*0024*/ 	.byte	0x00, 0xf0, 0x11, 0x00


	//----- nvinfo : EIATTR_SPARSE_MMA_MASK
	.align		4
.L_173:
        /*0028*/ 	.byte	0x03, 0x50
        /*002a*/ 	.short	0x0000


	//----- nvinfo : EIATTR_MAXREG_COUNT
	.align		4
        /*002c*/ 	.byte	0x03, 0x1b
        /*002e*/ 	.short	0x00ff


	//----- nvinfo : EIATTR_MERCURY_ISA_VERSION
	.align		4
        /*0030*/ 	.byte	0x03, 0x5f
        /*0032*/ 	.short	0x0101


	//----- nvinfo : EIATTR_VRC_CTA_INIT_COUNT
	.align		4
        /*0034*/ 	.byte	0x02, 0x4a
	.zero		1
	.zero		1


	//----- nvinfo : EIATTR_EXIT_INSTR_OFFSETS
	.align		4
        /*0038*/ 	.byte	0x04, 0x1c
        /*003a*/ 	.short	(.L_175 - .L_174)


	//   ....[0]....
.L_174:
        /*003c*/ 	.word	0x00000080


	//   ....[1]....
        /*0040*/ 	.word	0x000000d0


	//----- nvinfo : EIATTR_CBANK_PARAM_SIZE
	.align		4
.L_175:
        /*0044*/ 	.byte	0x03, 0x19
        /*0046*/ 	.short	0x0010


	//----- nvinfo : EIATTR_PARAM_CBANK
	.align		4
        /*0048*/ 	.byte	0x04, 0x0a
        /*004a*/ 	.short	(.L_177 - .L_176)
	.align		4
.L_176:
        /*004c*/ 	.word	index@(.nv.constant0._Z11clear_a_gpuiPd)
        /*0050*/ 	.short	0x0380
        /*0052*/ 	.short	0x0010


	//----- nvinfo : EIATTR_SW_WAR
	.align		4
.L_177:
        /*0054*/ 	.byte	0x04, 0x36
        /*0056*/ 	.short	(.L_179 - .L_178)
.L_178:
        /*0058*/ 	.word	0x00000008
.L_179:


//--------------------- .nv.info._Z18clear_device_m_gpuiPd --------------------------
	.section	.nv.info._Z18clear_device_m_gpuiPd,"",@"SHT_CUDA_INFO"
	.sectionflags	@""
	.align	4


	//----- nvinfo : EIATTR_CUDA_API_VERSION
	.align		4
        /*0000*/ 	.byte	0x04, 0x37
        /*0002*/ 	.short	(.L_181 - .L_180)
.L_180:
        /*0004*/ 	.word	0x00000082


	//----- nvinfo : EIATTR_KPARAM_INFO
	.align		4
.L_181:
        /*0008*/ 	.byte	0x04, 0x17
        /*000a*/ 	.short	(.L_183 - .L_182)
.L_182:
        /*000c*/ 	.word	0x00000000
        /*0010*/ 	.short	0x0001
        /*0012*/ 	.short	0x0008
        /*0014*/ 	.byte	0x00, 0xf5, 0x21, 0x00


	//----- nvinfo : EIATTR_KPARAM_INFO
	.align		4
.L_183:
        /*0018*/ 	.byte	0x04, 0x17
        /*001a*/ 	.short	(.L_185 - .L_184)
.L_184:
        /*001c*/ 	.word	0x00000000
        /*0020*/ 	.short	0x0000
        /*0022*/ 	.short	0x0000
        /*0024*/ 	.byte	0x00, 0xf0, 0x11, 0x00


	//----- nvinfo : EIATTR_SPARSE_MMA_MASK
	.align		4
.L_185:
        /*0028*/ 	.byte	0x03, 0x50
        /*002a*/ 	.short	0x0000


	//----- nvinfo : EIATTR_MAXREG_COUNT
	.align		4
        /*002c*/ 	.byte	0x03, 0x1b
        /*002e*/ 	.short	0x00ff


	//----- nvinfo : EIATTR_MERCURY_ISA_VERSION
	.align		4
        /*0030*/ 	.byte	0x03, 0x5f
        /*0032*/ 	.short	0x0101


	//----- nvinfo : EIATTR_VRC_CTA_INIT_COUNT
	.align		4
        /*0034*/ 	.byte	0x02, 0x4a
	.zero		1
	.zero		1


	//----- nvinfo : EIATTR_EXIT_INSTR_OFFSETS
	.align		4
        /*0038*/ 	.byte	0x04, 0x1c
        /*003a*/ 	.short	(.L_187 - .L_186)


	//   ....[0]....
.L_186:
        /*003c*/ 	.word	0x00000070


	//   ....[1]....
        /*0040*/ 	.word	0x000000c0


	//----- nvinfo : EIATTR_CBANK_PARAM_SIZE
	.align		4
.L_187:
        /*0044*/ 	.byte	0x03, 0x19
        /*0046*/ 	.short	0x0010


	//----- nvinfo : EIATTR_PARAM_CBANK
	.align		4
        /*0048*/ 	.byte	0x04, 0x0a
        /*004a*/ 	.short	(.L_189 - .L_188)
	.align		4
.L_188:
        /*004c*/ 	.word	index@(.nv.constant0._Z18clear_device_m_gpuiPd)
        /*0050*/ 	.short	0x0380
        /*0052*/ 	.short	0x0010


	//----- nvinfo : EIATTR_SW_WAR
	.align		4
.L_189:
        /*0054*/ 	.byte	0x04, 0x36
        /*0056*/ 	.short	(.L_191 - .L_190)
.L_190:
        /*0058*/ 	.word	0x00000008
.L_191:


//--------------------- .nv.info._Z21update_velocities_gpuiPdS_ --------------------------
	.section	.nv.info._Z21update_velocities_gpuiPdS_,"",@"SHT_CUDA_INFO"
	.sectionflags	@""
	.align	4


	//----- nvinfo : EIATTR_CUDA_API_VERSION
	.align		4
        /*0000*/ 	.byte	0x04, 0x37
        /*0002*/ 	.short	(.L_193 - .L_192)
.L_192:
        /*0004*/ 	.word	0x00000082


	//----- nvinfo : EIATTR_KPARAM_INFO
	.align		4
.L_193:
        /*0008*/ 	.byte	0x04, 0x17
        /*000a*/ 	.short	(.L_195 - .L_194)
.L_194:
        /*000c*/ 	.word	0x00000000
        /*0010*/ 	.short	0x0002
        /*0012*/ 	.short	0x0010
        /*0014*/ 	.byte	0x00, 0xf5, 0x21, 0x00


	//----- nvinfo : EIATTR_KPARAM_INFO
	.align		4
.L_195:
        /*0018*/ 	.byte	0x04, 0x17
        /*001a*/ 	.short	(.L_197 - .L_196)
.L_196:
        /*001c*/ 	.word	0x00000000
        /*0020*/ 	.short	0x0001
        /*0022*/ 	.short	0x0008
        /*0024*/ 	.byte	0x00, 0xf5, 0x21, 0x00


	//----- nvinfo : EIATTR_KPARAM_INFO
	.align		4
.L_197:
        /*0028*/ 	.byte	0x04, 0x17
        /*002a*/ 	.short	(.L_199 - .L_198)
.L_198:
        /*002c*/ 	.word	0x00000000
        /*0030*/ 	.short	0x0000
        /*0032*/ 	.short	0x0000
        /*0034*/ 	.byte	0x00, 0xf0, 0x11, 0x00


	//----- nvinfo : EIATTR_SPARSE_MMA_MASK
	.align		4
.L_199:
        /*0038*/ 	.byte	0x03, 0x50
        /*003a*/ 	.short	0x0000


	//----- nvinfo : EIATTR_MAXREG_COUNT
	.align		4
        /*003c*/ 	.byte	0x03, 0x1b
        /*003e*/ 	.short	0x00ff


	//----- nvinfo : EIATTR_MERCURY_ISA_VERSION
	.align		4
        /*0040*/ 	.byte	0x03, 0x5f
        /*0042*/ 	.short	0x0101


	//----- nvinfo : EIATTR_VRC_CTA_INIT_COUNT
	.align		4
        /*0044*/ 	.byte	0x02, 0x4a
	.zero		1
	.zero		1


	//----- nvinfo : EIATTR_EXIT_INSTR_OFFSETS
	.align		4
        /*0048*/ 	.byte	0x04, 0x1c
        /*004a*/ 	.short	(.L_201 - .L_200)


	//   ....[0]....
.L_200:
        /*004c*/ 	.word	0x00000080


	//   ....[1]....
        /*0050*/ 	.word	0x00000130


	//----- nvinfo : EIATTR_CBANK_PARAM_SIZE
	.align		4
.L_201:
        /*0054*/ 	.byte	0x03, 0x19
        /*0056*/ 	.short	0x0018


	//----- nvinfo : EIATTR_PARAM_CBANK
	.align		4
        /*0058*/ 	.byte	0x04, 0x0a
        /*005a*/ 	.short	(.L_203 - .L_202)
	.align		4
.L_202:
        /*005c*/ 	.word	index@(.nv.constant0._Z21update_velocities_gpuiPdS_)
        /*0060*/ 	.short	0x0380
        /*0062*/ 	.short	0x0018


	//----- nvinfo : EIATTR_SW_WAR
	.align		4
.L_203:
        /*0064*/ 	.byte	0x04, 0x36
        /*0066*/ 	.short	(.L_205 - .L_204)
.L_204:
        /*0068*/ 	.word	0x00000008
.L_205:


//--------------------- .nv.info._Z25compute_accelerations_gpuiiPKdPdS1_S0_i --------------------------
	.section	.nv.info._Z25compute_accelerations_gpuiiPKdPdS1_S0_i,"",@"SHT_CUDA_INFO"
	.sectionflags	@""
	.align	4


	//----- nvinfo : EIATTR_CUDA_API_VERSION
	.align		4
        /*0000*/ 	.byte	0x04, 0x37
        /*0002*/ 	.short	(.L_207 - .L_206)
.L_206:
        /*0004*/ 	.word	0x00000082


	//----- nvinfo : EIATTR_KPARAM_INFO
	.align		4
.L_207:
        /*0008*/ 	.byte	0x04, 0x17
        /*000a*/ 	.short	(.L_209 - .L_208)
.L_208:
        /*000c*/ 	.word	0x00000000
        /*0010*/ 	.short	0x0006
        /*0012*/ 	.short	0x0028
        /*0014*/ 	.byte	0x00, 0xf0, 0x11, 0x00


	//----- nvinfo : EIATTR_KPARAM_INFO
	.align		4
.L_209:
        /*0018*/ 	.byte	0x04, 0x17
        /*001a*/ 	.short	(.L_211 - .L_210)
.L_210:
        /*001c*/ 	.word	0x00000000
        /*0020*/ 	.short	0x0005
        /*0022*/ 	.short	0x0020
        /*0024*/ 	.byte	0x00, 0xf5, 0x21, 0x00


	//----- nvinfo : EIATTR_KPARAM_INFO
	.align		4
.L_211:
        /*0028*/ 	.byte	0x04, 0x17
        /*002a*/ 	.short	(.L_213 - .L_212)
.L_212:
        /*002c*/ 	.word	0x00000000
        /*0030*/ 	.short	0x0004
        /*0032*/ 	.short	0x0018
        /*0034*/ 	.byte	0x00, 0xf5, 0x21, 0x00


	//----- nvinfo : EIATTR_KPARAM_INFO
	.align		4
.L_213:
        /*0038*/ 	.byte	0x04, 0x17
        /*003a*/ 	.short	(.L_215 - .L_214)
.L_214:
        /*003c*/ 	.word	0x00000000
        /*0040*/ 	.short	0x0003
        /*0042*/ 	.short	0x0010
        /*0044*/ 	.byte	0x00, 0xf5, 0x21, 0x00


	//----- nvinfo : EIATTR_KPARAM_INFO
	.align		4
.L_215:
        /*0048*/ 	.byte	0x04, 0x17
        /*004a*/ 	.short	(.L_217 - .L_216)
.L_216:
        /*004c*/ 	.word	0x00000000
        /*0050*/ 	.short	0x0002
        /*0052*/ 	.short	0x0008
        /*0054*/ 	.byte	0x00, 0xf5, 0x21, 0x00


	//----- nvinfo : EIATTR_KPARAM_INFO
	.align		4
.L_217:
        /*0058*/ 	.byte	0x04, 0x17
        /*005a*/ 	.short	(.L_219 - .L_218)
.L_218:
        /*005c*/ 	.word	0x00000000
        /*0060*/ 	.short	0x0001
        /*0062*/ 	.short	0x0004
        /*0064*/ 	.byte	0x00, 0xf0, 0x11, 0x00


	//----- nvinfo : EIATTR_KPARAM_INFO
	.align		4
.L_219:
        /*0068*/ 	.byte	0x04, 0x17
        /*006a*/ 	.short	(.L_221 - .L_220)
.L_220:
        /*006c*/ 	.word	0x00000000
        /*0070*/ 	.short	0x0000
        /*0072*/ 	.short	0x0000
        /*0074*/ 	.byte	0x00, 0xf0, 0x11, 0x00


	//----- nvinfo : EIATTR_SPARSE_MMA_MASK
	.align		4
.L_221:
        /*0078*/ 	.byte	0x03, 0x50
        /*007a*/ 	.short	0x0000


	//----- nvinfo : EIATTR_MAXREG_COUNT
	.align		4
        /*007c*/ 	.byte	0x03, 0x1b
        /*007e*/ 	.short	0x00ff


	//----- nvinfo : EIATTR_MERCURY_ISA_VERSION
	.align		4
        /*0080*/ 	.byte	0x03, 0x5f
        /*0082*/ 	.short	0x0101


	//----- nvinfo : EIATTR_VRC_CTA_INIT_COUNT
	.align		4
        /*0084*/ 	.byte	0x02, 0x4a
	.zero		1
	.zero		1


	//----- nvinfo : EIATTR_EXIT_INSTR_OFFSETS
	.align		4
        /*0088*/ 	.byte	0x04, 0x1c
        /*008a*/ 	.short	(.L_223 - .L_222)


	//   ....[0]....
.L_222:
        /*008c*/ 	.word	0x000000e0


	//   ....[1]....
        /*0090*/ 	.word	0x00000c20


	//----- nvinfo : EIATTR_CRS_STACK_SIZE
	.align		4
.L_223:
        /*0094*/ 	.byte	0x04, 0x1e
        /*0096*/ 	.short	(.L_225 - .L_224)
.L_224:
        /*0098*/ 	.word	0x00000000


	//----- nvinfo : EIATTR_CBANK_PARAM_SIZE
	.align		4
.L_225:
        /*009c*/ 	.byte	0x03, 0x19
        /*009e*/ 	.short	0x002c


	//----- nvinfo : EIATTR_PARAM_CBANK
	.align		4
        /*00a0*/ 	.byte	0x04, 0x0a
        /*00a2*/ 	.short	(.L_227 - .L_226)
	.align		4
.L_226:
        /*00a4*/ 	.word	index@(.nv.constant0._Z25compute_accelerations_gpuiiPKdPdS1_S0_i)
        /*00a8*/ 	.short	0x0380
        /*00aa*/ 	.short	0x002c


	//----- nvinfo : EIATTR_SW_WAR
	.align		4
.L_227:
        /*00ac*/ 	.byte	0x04, 0x36
        /*00ae*/ 	.short	(.L_229 - .L_228)
.L_228:
        /*00b0*/ 	.word	0x00000008
.L_229:


//--------------------- .nv.info._Z16set_isdevice_gpuiPiPb --------------------------
	.section	.nv.info._Z16set_isdevice_gpuiPiPb,"",@"SHT_CUDA_INFO"
	.sectionflags	@""
	.align	4


	//----- nvinfo : EIATTR_CUDA_API_VERSION
	.align		4
        /*0000*/ 	.byte	0x04, 0x37
        /*0002*/ 	.short	(.L_231 - .L_230)
.L_230:
        /*0004*/ 	.word	0x00000082


	//----- nvinfo : EIATTR_KPARAM_INFO
	.align		4
.L_231:
        /*0008*/ 	.byte	0x04, 0x17
        /*000a*/ 	.short	(.L_233 - .L_232)
.L_232:
        /*000c*/ 	.word	0x00000000
        /*0010*/ 	.short	0x0002
        /*0012*/ 	.short	0x0010
        /*0014*/ 	.byte	0x00, 0xf5, 0x21, 0x00


	//----- nvinfo : EIATTR_KPARAM_INFO
	.align		4
.L_233:
        /*0018*/ 	.byte	0x04, 0x17
        /*001a*/ 	.short	(.L_235 - .L_234)
.L_234:
        /*001c*/ 	.word	0x00000000
        /*0020*/ 	.short	0x0001
        /*0022*/ 	.short	0x0008
        /*0024*/ 	.byte	0x00, 0xf5, 0x21, 0x00


	//----- nvinfo : EIATTR_KPARAM_INFO
	.align		4
.L_235:
        /*0028*/ 	.byte	0x04, 0x17
        /*002a*/ 	.short	(.L_237 - .L_236)
.L_236:
        /*002c*/ 	.word	0x00000000
        /*0030*/ 	.short	0x0000
        /*0032*/ 	.short	0x0000
        /*0034*/ 	.byte	0x00, 0xf0, 0x11, 0x00


	//----- nvinfo : EIATTR_SPARSE_MMA_MASK
	.align		4
.L_237:
        /*0038*/ 	.byte	0x03, 0x50
        /*003a*/ 	.short	0x0000


	//----- nvinfo : EIATTR_MAXREG_COUNT
	.align		4
        /*003c*/ 	.byte	0x03, 0x1b
        /*003e*/ 	.short	0x00ff


	//----- nvinfo : EIATTR_MERCURY_ISA_VERSION
	.align		4
        /*0040*/ 	.byte	0x03, 0x5f
        /*0042*/ 	.short	0x0101


	//----- nvinfo : EIATTR_VRC_CTA_INIT_COUNT
	.align		4
        /*0044*/ 	.byte	0x02, 0x4a
	.zero		1
	.zero		1


	//----- nvinfo : EIATTR_EXIT_INSTR_OFFSETS
	.align		4
        /*0048*/ 	.byte	0x04, 0x1c
        /*004a*/ 	.short	(.L_239 - .L_238)


	//   ....[0]....
.L_238:
        /*004c*/ 	.word	0x00000070


	//   ....[1]....
        /*0050*/ 	.word	0x00000110


	//----- nvinfo : EIATTR_CBANK_PARAM_SIZE
	.align		4
.L_239:
        /*0054*/ 	.byte	0x03, 0x19
        /*0056*/ 	.short	0x0018


	//----- nvinfo : EIATTR_PARAM_CBANK
	.align		4
        /*0058*/ 	.byte	0x04, 0x0a
        /*005a*/ 	.short	(.L_241 - .L_240)
	.align		4
.L_240:
        /*005c*/ 	.word	index@(.nv.constant0._Z16set_isdevice_gpuiPiPb)
        /*0060*/ 	.short	0x0380
        /*0062*/ 	.short	0x0018


	//----- nvinfo : EIATTR_SW_WAR
	.align		4
.L_241:
        /*0064*/ 	.byte	0x04, 0x36
        /*0066*/ 	.short	(.L_243 - .L_242)
.L_242:
        /*0068*/ 	.word	0x00000008
.L_243:


//--------------------- .nv.info._Z17calc_step2fst_gpuPd --------------------------
	.section	.nv.info._Z17calc_step2fst_gpuPd,"",@"SHT_CUDA_INFO"
	.sectionflags	@""
	.align	4


	//----- nvinfo : EIATTR_CUDA_API_VERSION
	.align		4
        /*0000*/ 	.byte	0x04, 0x37
        /*0002*/ 	.short	(.L_245 - .L_244)
.L_244:
        /*0004*/ 	.word	0x00000082


	//----- nvinfo : EIATTR_KPARAM_INFO
	.align		4
.L_245:
        /*0008*/ 	.byte	0x04, 0x17
        /*000a*/ 	.short	(.L_247 - .L_246)
.L_246:
        /*000c*/ 	.word	0x00000000
        /*0010*/ 	.short	0x0000
        /*0012*/ 	.short	0x0000
        /*0014*/ 	.byte	0x00, 0xf5, 0x21, 0x00


	//----- nvinfo : EIATTR_SPARSE_MMA_MASK
	.align		4
.L_247:
        /*0018*/ 	.byte	0x03, 0x50
        /*001a*/ 	.short	0x0000


	//----- nvinfo : EIATTR_MAXREG_COUNT
	.align		4
        /*001c*/ 	.byte	0x03, 0x1b
        /*001e*/ 	.short	0x00ff


	//----- nvinfo : EIATTR_MERCURY_ISA_VERSION
	.align		4
        /*0020*/ 	.byte	0x03, 0x5f
        /*0022*/ 	.short	0x0101


	//----- nvinfo : EIATTR_VRC_CTA_INIT_COUNT
	.align		4
        /*0024*/ 	.byte	0x02, 0x4a
	.zero		1
	.zero		1


	//----- nvinfo : EIATTR_EXIT_INSTR_OFFSETS
	.align		4
        /*0028*/ 	.byte	0x04, 0x1c
        /*002a*/ 	.short	(.L_249 - .L_248)


	//   ....[0]....
.L_248:
        /*002c*/ 	.word	0x00000070


	//   ....[1]....
        /*0030*/ 	.word	0x000005b0


	//----- nvinfo : EIATTR_CRS_STACK_SIZE
	.align		4
.L_249:
        /*0034*/ 	.byte	0x04, 0x1e
        /*0036*/ 	.short	(.L_251 - .L_250)
.L_250:
        /*0038*/ 	.word	0x00000000


	//----- nvinfo : EIATTR_CBANK_PARAM_SIZE
	.align		4
.L_251:
        /*003c*/ 	.byte	0x03, 0x19
        /*003e*/ 	.short	0x0008


	//----- nvinfo : EIATTR_PARAM_CBANK
	.align		4
        /*0040*/ 	.byte	0x04, 0x0a
        /*0042*/ 	.short	(.L_253 - .L_252)
	.align		4
.L_252:
        /*0044*/ 	.word	index@(.nv.constant0._Z17calc_step2fst_gpuPd)
        /*0048*/ 	.short	0x0380
        /*004a*/ 	.short	0x0008


	//----- nvinfo : EIATTR_SW_WAR
	.align		4
.L_253:
        /*004c*/ 	.byte	0x04, 0x36
        /*004e*/ 	.short	(.L_255 - .L_254)
.L_254:
        /*0050*/ 	.word	0x00000008
.L_255:


//--------------------- .nv.callgraph             --------------------------
	.section	.nv.callgraph,"",@"SHT_CUDA_CALLGRAPH"
	.align	4
	.sectionentsize	8
	.align		4
        /*0000*/ 	.word	0x00000000
	.align		4
        /*0004*/ 	.word	0xffffffff
	.align		4
        /*0008*/ 	.word	0x00000000
	.align		4
        /*000c*/ 	.word	0xfffffffe
	.align		4
        /*0010*/ 	.word	0x00000000
	.align		4
        /*0014*/ 	.word	0xfffffffd
	.align		4
        /*0018*/ 	.word	0x00000000
	.align		4
        /*001c*/ 	.word	0xfffffffc


//--------------------- .nv.constant4             --------------------------
	.section	.nv.constant4,"a",@progbits
	.align	8
	.align		8
.nv.constant4:
        /*0000*/ 	.dword	__cudart_i2opi_d
	.align		8
        /*0008*/ 	.dword	__cudart_sin_cos_coeffs


//--------------------- .text._Z16missile_cost_gpuPbPdiiiPKdS0_ --------------------------
	.section	.text._Z16missile_cost_gpuPbPdiiiPKdS0_,"ax",@progbits
	.align	128
        .global         _Z16missile_cost_gpuPbPdiiiPKdS0_
        .type           _Z16missile_cost_gpuPbPdiiiPKdS0_,@function
        .size           _Z16missile_cost_gpuPbPdiiiPKdS0_,(.L_x_58 - _Z16missile_cost_gpuPbPdiiiPKdS0_)
        .other          _Z16missile_cost_gpuPbPdiiiPKdS0_,@"STO_CUDA_ENTRY STV_DEFAULT"
_Z16missile_cost_gpuPbPdiiiPKdS0_:
.text._Z16missile_cost_gpuPbPdiiiPKdS0_:
[----:B------:R-:W-:Y:S08]  /*0000*/  LDC R1, c[0x0][0x37c] ;  /* 0x0000df00ff017b82 */ /* 0x000ff00000000800 */
[----:B------:R-:W0:Y:S01]  /*0010*/  LDC.64 R8, c[0x0][0x380] ;  /* 0x0000e000ff087b82 */ /* 0x000e220000000a00 */
[----:B------:R-:W0:Y:S02]  /*0020*/  LDCU.64 UR6, c[0x0][0x358] ;  /* 0x00006b00ff0677ac */ /* 0x000e240008000a00 */
[----:B0-----:R-:W2:Y:S02]  /*0030*/  LDG.E.U8 R0, desc[UR6][R8.64] ;  /* 0x0000000608007981 */ /* 0x001ea4000c1e1100 */
[----:B--2---:R-:W-:-:S13]  /*0040*/  ISETP.NE.AND P0, PT, R0, RZ, PT ;  /* 0x000000ff0000720c */ /* 0x004fda0003f05270 */
[----:B------:R-:W-:Y:S05]  /*0050*/  @P0 EXIT ;  /* 0x000000000000094d */ /* 0x000fea0003800000 */
[----:B------:R-:W0:Y:S02]  /*0060*/  LDC.64 R10, c[0x0][0x3a0] ;  /* 0x0000e800ff0a7b82 */ /* 0x000e240000000a00 */
[----:B0-----:R-:W2:Y:S04]  /*0070*/  LDG.E.64 R2, desc[UR6][R10.64+0x8] ;  /* 0x000008060a027981 */ /* 0x001ea8000c1e1b00 */
[----:B------:R-:W2:Y:S04]  /*0080*/  LDG.E.64 R14, desc[UR6][R10.64+0x20] ;  /* 0x000020060a0e7981 */ /* 0x000ea8000c1e1b00 */
[----:B------:R-:W3:Y:S04]  /*0090*/  LDG.E.64 R4, desc[UR6][R10.64] ;  /* 0x000000060a047981 */ /* 0x000ee8000c1e1b00 */
[----:B------:R-:W3:Y:S04]  /*00a0*/  LDG.E.64 R12, desc[UR6][R10.64+0x18] ;  /* 0x000018060a0c7981 */ /* 0x000ee8000c1e1b00 */
[----:B------:R-:W4:Y:S04]  /*00b0*/  LDG.E.64 R6, desc[UR6][R10.64+0x10] ;  /* 0x000010060a067981 */ /* 0x000f28000c1e1b00 */
[----:B------:R-:W4:Y:S01]  /*00c0*/  LDG.E.64 R16, desc[UR6][R10.64+0x28] ;  /* 0x000028060a107981 */ /* 0x000f22000c1e1b00 */
[----:B------:R-:W-:Y:S01]  /*00d0*/  UMOV UR4, 0x1e900000 ;  /* 0x1e90000000047882 */ /* 0x000fe20000000000 */
[----:B------:R-:W-:Y:S01]  /*00e0*/  UMOV UR5, 0x42d6bcc4 ;  /* 0x42d6bcc400057882 */ /* 0x000fe20000000000 */
[----:B------:R-:W-:Y:S01]  /*00f0*/  MOV R0, 0x1 ;  /* 0x0000000100007802 */ /* 0x000fe20000000f00 */
[----:B--2---:R-:W-:-:S02]  /*0100*/  DADD R14, R2, -R14 ;  /* 0x00000000020e7229 */ /* 0x004fc4000000080e */
[----:B---3--:R-:W-:-:S06]  /*0110*/  DADD R12, R4, -R12 ;  /* 0x00000000040c7229 */ /* 0x008fcc000000080c */
[----:B------:R-:W-:Y:S02]  /*0120*/  DMUL R14, R14, R14 ;  /* 0x0000000e0e0e7228 */ /* 0x000fe40000000000 */
[----:B----4-:R-:W-:-:S06]  /*0130*/  DADD R16, R6, -R16 ;  /* 0x0000000006107229 */ /* 0x010fcc0000000810 */
[----:B------:R-:W-:-:S08]  /*0140*/  DFMA R14, R12, R12, R14 ;  /* 0x0000000c0c0e722b */ /* 0x000fd0000000000e */
[----:B------:R-:W-:-:S08]  /*0150*/  DFMA R14, R16, R16, R14 ;  /* 0x00000010100e722b */ /* 0x000fd0000000000e */
[----:B------:R-:W-:-:S14]  /*0160*/  DSETP.GEU.AND P0, PT, R14, UR4, PT ;  /* 0x000000040e007e2a */ /* 0x000fdc000bf0e000 */
[----:B------:R0:W-:Y:S01]  /*0170*/  @!P0 STG.E.U8 desc[UR6][R8.64], R0 ;  /* 0x0000000008008986 */ /* 0x0001e2000c101106 */
[----:B------:R-:W-:Y:S05]  /*0180*/  @!P0 EXIT ;  /* 0x000000000000894d */ /* 0x000fea0003800000 */
[----:B------:R-:W1:Y:S08]  /*0190*/  LDC R13, c[0x0][0x398] ;  /* 0x0000e600ff0d7b82 */ /* 0x000e700000000800 */
[----:B0-----:R-:W1:Y:S02]  /*01a0*/  LDC.64 R8, c[0x0][0x3a8] ;  /* 0x0000ea00ff087b82 */ /* 0x001e640000000a00 */
[----:B-1----:R-:W-:-:S05]  /*01b0*/  IMAD.WIDE R8, R13, 0x8, R8 ;  /* 0x000000080d087825 */ /* 0x002fca00078e0208 */
[----:B------:R-:W2:Y:S02]  /*01c0*/  LDG.E.64 R10, desc[UR6][R8.64] ;  /* 0x00000006080a7981 */ /* 0x000ea4000c1e1b00 */
[----:B--2---:R-:W-:-:S14]  /*01d0*/  DSETP.NEU.AND P0, PT, R10, RZ, PT ;  /* 0x000000ff0a00722a */ /* 0x004fdc0003f0d000 */
[----:B------:R-:W-:Y:S05]  /*01e0*/  @!P0 EXIT ;  /* 0x000000000000894d */ /* 0x000fea0003800000 */
[----:B------:R-:W0:Y:S01]  /*01f0*/  LDC.64 R10, c[0x0][0x3a0] ;  /* 0x0000e800ff0a7b82 */ /* 0x000e220000000a00 */
[----:B------:R-:W-:Y:S01]  /*0200*/  IMAD R13, R13, 0x3, RZ ;  /* 0x000000030d0d7824 */ /* 0x000fe200078e02ff */
[----:B------:R-:W1:Y:S03]  /*0210*/  LDCU UR4, c[0x0][0x390] ;  /* 0x00007200ff0477ac */ /* 0x000e660008000800 */
[----:B0-----:R-:W-:-:S05]  /*0220*/  IMAD.WIDE R10, R13, 0x8, R10 ;  /* 0x000000080d0a7825 */ /* 0x001fca00078e020a */
[----:B------:R-:W2:Y:S04]  /*0230*/  LDG.E.64 R14, desc[UR6][R10.64+0x8] ;  /* 0x000008060a0e7981 */ /* 0x000ea8000c1e1b00 */
[----:B------:R-:W3:Y:S04]  /*0240*/  LDG.E.64 R12, desc[UR6][R10.64] ;  /* 0x000000060a0c7981 */ /* 0x000ee8000c1e1b00 */
[----:B------:R-:W4:Y:S01]  /*0250*/  LDG.E.64 R16, desc[UR6][R10.64+0x10] ;  /* 0x000010060a107981 */ /* 0x000f22000c1e1b00 */
[----:B--2---:R-:W-:Y:S01]  /*0260*/  DADD R14, R2, -R14 ;  /* 0x00000000020e7229 */ /* 0x004fe2000000080e */
[----:B-1----:R-:W0:Y:S01]  /*0270*/  I2F.F64 R2, UR4 ;  /* 0x0000000400027d12 */ /* 0x002e220008201c00 */
[----:B---3--:R-:W-:-:S06]  /*0280*/  DADD R12, R4, -R12 ;  /* 0x00000000040c7229 */ /* 0x008fcc000000080c */
[----:B------:R-:W-:Y:S02]  /*0290*/  DMUL R14, R14, R14 ;  /* 0x0000000e0e0e7228 */ /* 0x000fe40000000000 */
[----:B----4-:R-:W-:-:S06]  /*02a0*/  DADD R16, R6, -R16 ;  /* 0x0000000006107229 */ /* 0x010fcc0000000810 */
[----:B------:R-:W-:Y:S02]  /*02b0*/  DFMA R14, R12, R12, R14 ;  /* 0x0000000c0c0e722b */ /* 0x000fe4000000000e */
[----:B0-----:R-:W-:-:S06]  /*02c0*/  DMUL R2, R2, 60000000 ;  /* 0x418c9c3802027828 */ /* 0x001fcc0000000000 */
[----:B------:R-:W-:Y:S02]  /*02d0*/  DFMA R14, R16, R16, R14 ;  /* 0x00000010100e722b */ /* 0x000fe4000000000e */
[----:B------:R-:W-:-:S08]  /*02e0*/  DMUL R2, R2, R2 ;  /* 0x0000000202027228 */ /* 0x000fd00000000000 */
[----:B------:R-:W-:-:S14]  /*02f0*/  DSETP.GEU.AND P0, PT, R14, R2, PT ;  /* 0x000000020e00722a */ /* 0x000fdc0003f0e000 */
[----:B------:R-:W-:Y:S05]  /*0300*/  @P0 EXIT ;  /* 0x000000000000094d */ /* 0x000fea0003800000 */
[----:B------:R-:W-:Y:S01]  /*0310*/  UIADD3 UR4, UPT, UPT, UR4, 0x1, URZ ;  /* 0x0000000104047890 */ /* 0x000fe2000fffe0ff */
[----:B------:R-:W0:Y:S01]  /*0320*/  LDC.64 R4, c[0x0][0x388] ;  /* 0x0000e200ff047b82 */ /* 0x000e220000000a00 */
[----:B------:R-:W-:Y:S02]  /*0330*/  MOV R6, 0x0 ;  /* 0x0000000000067802 */ /* 0x000fe40000000f00 */
[----:B------:R-:W-:-:S05]  /*0340*/  MOV R7, 0x408f4000 ;  /* 0x408f400000077802 */ /* 0x000fca0000000f00 */
[----:B------:R-:W1:Y:S02]  /*0350*/  I2F.F64 R2, UR4 ;  /* 0x0000000400027d12 */ /* 0x000e640008201c00 */
[----:B-1----:R-:W-:-:S08]  /*0360*/  DMUL R2, R2, 60 ;  /* 0x404e000002027828 */ /* 0x002fd00000000000 */
[----:B------:R-:W-:-:S07]  /*0370*/  DFMA R2, R2, R6, 100000 ;  /* 0x40f86a000202742b */ /* 0x000fce0000000006 */
[----:B0-----:R-:W-:Y:S04]  /*0380*/  STG.E.64 desc[UR6][R4.64], R2 ;  /* 0x0000000204007986 */ /* 0x001fe8000c101b06 */
[----:B------:R-:W-:Y:S01]  /*0390*/  STG.E.64 desc[UR6][R8.64], RZ ;  /* 0x000000ff08007986 */ /* 0x000fe2000c101b06 */
[----:B------:R-:W-:Y:S05]  /*03a0*/  EXIT ;  /* 0x000000000000794d */ /* 0x000fea0003800000 */
.L_x_0:
[----:B------:R-:W-:-:S00]  /*03b0*/  BRA `(.L_x_0) ;  /* 0xfffffffc00fc7947 */ /* 0x000fc0000383ffff */
[----:B------:R-:W-:-:S00]  /*03c0*/  NOP ;  /* 0x0000000000007918 */ /* 0x000fc00000000000 */
        /* <DEDUP_REMOVED lines=11> */
.L_x_58:


//--------------------- .text._Z23problem3_preprocess_gpuiiPKdS0_iPiPdS2_ --------------------------
	.section	.text._Z23problem3_preprocess_gpuiiPKdS0_iPiPdS2_,"ax",@progbits
	.align	128
        .global         _Z23problem3_preprocess_gpuiiPKdS0_iPiPdS2_
        .type           _Z23problem3_preprocess_gpuiiPKdS0_iPiPdS2_,@function
        .size           _Z23problem3_preprocess_gpuiiPKdS0_iPiPdS2_,(.L_x_59 - _Z23problem3_preprocess_gpuiiPKdS0_iPiPdS2_)
        .other          _Z23problem3_preprocess_gpuiiPKdS0_iPiPdS2_,@"STO_CUDA_ENTRY STV_DEFAULT"
_Z23problem3_preprocess_gpuiiPKdS0_iPiPdS2_:
.text._Z23problem3_preprocess_gpuiiPKdS0_iPiPdS2_:
[----:B------:R-:W-:Y:S01]  /*0000*/  LDC R1, c[0x0][0x37c] ;  /* 0x0000df00ff017b82 */ /* 0x000fe20000000800 */
[----:B------:R-:W0:Y:S07]  /*0010*/  S2R R7, SR_TID.X ;  /* 0x0000000000077919 */ /* 0x000e2e0000002100 */
[----:B------:R-:W0:Y:S01]  /*0020*/  LDC.64 R4, c[0x0][0x3a0] ;  /* 0x0000e800ff047b82 */ /* 0x000e220000000a00 */
[----:B------:R-:W1:Y:S01]  /*0030*/  LDCU.64 UR8, c[0x0][0x358] ;  /* 0x00006b00ff0877ac */ /* 0x000e620008000a00 */
[----:B0-----:R-:W-:-:S05]  /*0040*/  IMAD.WIDE.U32 R4, R7, 0x4, R4 ;  /* 0x0000000407047825 */ /* 0x001fca00078e0004 */
[----:B-1----:R-:W2:Y:S02]  /*0050*/  LDG.E R0, desc[UR8][R4.64] ;  /* 0x0000000804007981 */ /* 0x002ea4000c1e1900 */
[----:B--2---:R-:W-:-:S13]  /*0060*/  ISETP.NE.AND P0, PT, R0, -0x2, PT ;  /* 0xfffffffe0000780c */ /* 0x004fda0003f05270 */
[----:B------:R-:W-:Y:S05]  /*0070*/  @P0 EXIT ;  /* 0x000000000000094d */ /* 0x000fea0003800000 */
[----:B------:R-:W0:Y:S01]  /*0080*/  LDC.64 R2, c[0x0][0x388] ;  /* 0x0000e200ff027b82 */ /* 0x000e220000000a00 */
[----:B------:R-:W-:-:S07]  /*0090*/  IMAD R7, R7, 0x3, RZ ;  /* 0x0000000307077824 */ /* 0x000fce00078e02ff */
[----:B------:R-:W1:Y:S08]  /*00a0*/  LDC.64 R12, c[0x0][0x388] ;  /* 0x0000e200ff0c7b82 */ /* 0x000e700000000a00 */
[----:B------:R-:W2:Y:S01]  /*00b0*/  LDC R9, c[0x0][0x380] ;  /* 0x0000e000ff097b82 */ /* 0x000ea20000000800 */
[----:B0-----:R-:W-:-:S05]  /*00c0*/  IMAD.WIDE.U32 R16, R7, 0x8, R2 ;  /* 0x0000000807107825 */ /* 0x001fca00078e0002 */
[----:B------:R-:W3:Y:S04]  /*00d0*/  LDG.E.64 R22, desc[UR8][R16.64+0x38] ;  /* 0x0000380810167981 */ /* 0x000ee8000c1e1b00 */
[----:B-1----:R-:W3:Y:S04]  /*00e0*/  LDG.E.64 R20, desc[UR8][R12.64+0x8] ;  /* 0x000008080c147981 */ /* 0x002ee8000c1e1b00 */
[----:B------:R-:W4:Y:S04]  /*00f0*/  LDG.E.64 R14, desc[UR8][R12.64] ;  /* 0x000000080c0e7981 */ /* 0x000f28000c1e1b00 */
[----:B------:R-:W4:Y:S04]  /*0100*/  LDG.E.64 R18, desc[UR8][R16.64+0x30] ;  /* 0x0000300810127981 */ /* 0x000f28000c1e1b00 */
[----:B------:R-:W5:Y:S04]  /*0110*/  LDG.E.64 R10, desc[UR8][R12.64+0x10] ;  /* 0x000010080c0a7981 */ /* 0x000f68000c1e1b00 */
[----:B------:R-:W5:Y:S01]  /*0120*/  LDG.E.64 R24, desc[UR8][R16.64+0x40] ;  /* 0x0000400810187981 */ /* 0x000f62000c1e1b00 */
[----:B---3--:R-:W-:Y:S01]  /*0130*/  DADD R20, R20, -R22 ;  /* 0x0000000014147229 */ /* 0x008fe20000000816 */
[----:B--2---:R-:W0:Y:S01]  /*0140*/  I2F.F64 R22, R9 ;  /* 0x0000000900167312 */ /* 0x004e220000201c00 */
[----:B----4-:R-:W-:-:S06]  /*0150*/  DADD R14, R14, -R18 ;  /* 0x000000000e0e7229 */ /* 0x010fcc0000000812 */
[----:B------:R-:W-:Y:S02]  /*0160*/  DMUL R20, R20, R20 ;  /* 0x0000001414147228 */ /* 0x000fe40000000000 */
[----:B-----5:R-:W-:Y:S02]  /*0170*/  DADD R10, R10, -R24 ;  /* 0x000000000a0a7229 */ /* 0x020fe40000000818 */
[----:B0-----:R-:W-:-:S04]  /*0180*/  DMUL R22, R22, 60000000 ;  /* 0x418c9c3816167828 */ /* 0x001fc80000000000 */
[----:B------:R-:W-:-:S04]  /*0190*/  DFMA R20, R14, R14, R20 ;  /* 0x0000000e0e14722b */ /* 0x000fc80000000014 */
[----:B------:R-:W-:-:S04]  /*01a0*/  DMUL R22, R22, R22 ;  /* 0x0000001616167228 */ /* 0x000fc80000000000 */
[----:B------:R-:W-:-:S08]  /*01b0*/  DFMA R20, R10, R10, R20 ;  /* 0x0000000a0a14722b */ /* 0x000fd00000000014 */
[----:B------:R-:W-:-:S14]  /*01c0*/  DSETP.GEU.AND P0, PT, R20, R22, PT ;  /* 0x000000161400722a */ /* 0x000fdc0003f0e000 */
[----:B------:R-:W-:Y:S05]  /*01d0*/  @P0 EXIT ;  /* 0x000000000000094d */ /* 0x000fea0003800000 */
[----:B------:R-:W0:Y:S01]  /*01e0*/  LDC R0, c[0x0][0x384] ;  /* 0x0000e100ff007b82 */ /* 0x000e220000000800 */
[----:B------:R1:W-:Y:S01]  /*01f0*/  STG.E desc[UR8][R4.64], R9 ;  /* 0x0000000904007986 */ /* 0x0003e2000c101908 */
[----:B0-----:R-:W-:-:S13]  /*0200*/  ISETP.GE.AND P0, PT, R0, 0x1, PT ;  /* 0x000000010000780c */ /* 0x001fda0003f06270 */
[----:B-1----:R-:W-:Y:S05]  /*0210*/  @!P0 EXIT ;  /* 0x000000000000894d */ /* 0x002fea0003800000 */
[C---:B------:R-:W-:Y:S01]  /*0220*/  ISETP.GE.U32.AND P1, PT, R0.reuse, 0x4, PT ;  /* 0x000000040000780c */ /* 0x040fe20003f26070 */
[----:B------:R-:W-:Y:S01]  /*0230*/  IMAD R7, R7, R0, RZ ;  /* 0x0000000007077224 */ /* 0x000fe200078e02ff */
[----:B------:R-:W-:Y:S01]  /*0240*/  LOP3.LUT R16, R0, 0x3, RZ, 0xc0, !PT ;  /* 0x0000000300107812 */ /* 0x000fe200078ec0ff */
[----:B------:R-:W-:-:S03]  /*0250*/  IMAD.MOV.U32 R4, RZ, RZ, RZ ;  /* 0x000000ffff047224 */ /* 0x000fc600078e00ff */
[----:B------:R-:W-:-:S07]  /*0260*/  ISETP.NE.AND P0, PT, R16, RZ, PT ;  /* 0x000000ff1000720c */ /* 0x000fce0003f05270 */
[----:B------:R-:W-:Y:S06]  /*0270*/  @!P1 BRA `(.L_x_1) ;  /* 0x0000000400509947 */ /* 0x000fec0003800000 */
[----:B------:R-:W0:Y:S01]  /*0280*/  LDCU.64 UR6, c[0x0][0x388] ;  /* 0x00007100ff0677ac */ /* 0x000e220008000a00 */
[----:B------:R-:W-:Y:S01]  /*0290*/  MOV R5, 0x0 ;  /* 0x0000000000057802 */ /* 0x000fe20000000f00 */
[----:B------:R-:W-:Y:S01]  /*02a0*/  IMAD.MOV.U32 R4, RZ, RZ, 0x30 ;  /* 0x00000030ff047424 */ /* 0x000fe200078e00ff */
[----:B------:R-:W1:Y:S03]  /*02b0*/  LDCU.64 UR4, c[0x0][0x390] ;  /* 0x00007200ff0477ac */ /* 0x000e660008000a00 */
[----:B------:R-:W-:Y:S01]  /*02c0*/  IMAD.WIDE.U32 R4, R7, 0x8, R4 ;  /* 0x0000000807047825 */ /* 0x000fe200078e0004 */
[----:B------:R-:W2:Y:S01]  /*02d0*/  LDCU.64 UR10, c[0x0][0x3b0] ;  /* 0x00007600ff0a77ac */ /* 0x000ea20008000a00 */
[----:B------:R-:W3:Y:S01]  /*02e0*/  LDCU.64 UR12, c[0x0][0x3a8] ;  /* 0x00007500ff0c77ac */ /* 0x000ee20008000a00 */
[----:B0-----:R-:W-:-:S04]  /*02f0*/  UIADD3 UR6, UP0, UPT, UR6, 0x30, URZ ;  /* 0x0000003006067890 */ /* 0x001fc8000ff1e0ff */
[----:B------:R-:W-:Y:S02]  /*0300*/  UIADD3.X UR7, UPT, UPT, URZ, UR7, URZ, UP0, !UPT ;  /* 0x00000007ff077290 */ /* 0x000fe400087fe4ff */
[----:B-1----:R-:W-:Y:S01]  /*0310*/  UIADD3 UR4, UP0, UPT, UR4, 0x30, URZ ;  /* 0x0000003004047890 */ /* 0x002fe2000ff1e0ff */
[----:B------:R-:W-:Y:S01]  /*0320*/  IMAD.U32 R8, RZ, RZ, UR6 ;  /* 0x00000006ff087e24 */ /* 0x000fe2000f8e00ff */
[C---:B--2---:R-:W-:Y:S02]  /*0330*/  IADD3 R6, P1, PT, R4.reuse, UR10, RZ ;  /* 0x0000000a04067c10 */ /* 0x044fe4000ff3e0ff */
[----:B------:R-:W-:Y:S01]  /*0340*/  UIADD3.X UR5, UPT, UPT, URZ, UR5, URZ, UP0, !UPT ;  /* 0x00000005ff057290 */ /* 0x000fe200087fe4ff */
[----:B------:R-:W-:Y:S01]  /*0350*/  IMAD.U32 R9, RZ, RZ, UR7 ;  /* 0x00000007ff097e24 */ /* 0x000fe2000f8e00ff */
[----:B---3--:R-:W-:Y:S02]  /*0360*/  IADD3 R10, P2, PT, R4, UR12, RZ ;  /* 0x0000000c040a7c10 */ /* 0x008fe4000ff5e0ff */
[----:B------:R-:W-:-:S02]  /*0370*/  LOP3.LUT R4, R0, 0x7ffffffc, RZ, 0xc0, !PT ;  /* 0x7ffffffc00047812 */ /* 0x000fc400078ec0ff */
[C---:B------:R-:W-:Y:S01]  /*0380*/  IADD3.X R17, PT, PT, R5.reuse, UR11, RZ, P1, !PT ;  /* 0x0000000b05117c10 */ /* 0x040fe20008ffe4ff */
[----:B------:R-:W-:Y:S01]  /*0390*/  IMAD.U32 R27, RZ, RZ, UR5 ;  /* 0x00000005ff1b7e24 */ /* 0x000fe2000f8e00ff */
[----:B------:R-:W-:Y:S01]  /*03a0*/  IADD3.X R11, PT, PT, R5, UR13, RZ, P2, !PT ;  /* 0x0000000d050b7c10 */ /* 0x000fe200097fe4ff */
[----:B------:R-:W-:Y:S01]  /*03b0*/  IMAD.MOV R5, RZ, RZ, -R4 ;  /* 0x000000ffff057224 */ /* 0x000fe200078e0a04 */
[----:B------:R-:W-:-:S07]  /*03c0*/  MOV R26, UR4 ;  /* 0x00000004001a7c02 */ /* 0x000fce0008000f00 */
.L_x_2:
[----:B------:R-:W2:Y:S04]  /*03d0*/  LDG.E.64 R12, desc[UR8][R8.64+-0x30] ;  /* 0xffffd008080c7981 */ /* 0x000ea8000c1e1b00 */
[----:B--2---:R0:W-:Y:S04]  /*03e0*/  STG.E.64 desc[UR8][R10.64+-0x30], R12 ;  /* 0xffffd00c0a007986 */ /* 0x0041e8000c101b08 */
[----:B-1----:R-:W2:Y:S04]  /*03f0*/  LDG.E.64 R14, desc[UR8][R8.64+-0x28] ;  /* 0xffffd808080e7981 */ /* 0x002ea8000c1e1b00 */
[----:B--2---:R1:W-:Y:S04]  /*0400*/  STG.E.64 desc[UR8][R10.64+-0x28], R14 ;  /* 0xffffd80e0a007986 */ /* 0x0043e8000c101b08 */
[----:B------:R-:W2:Y:S01]  /*0410*/  LDG.E.64 R18, desc[UR8][R8.64+-0x20] ;  /* 0xffffe00808127981 */ /* 0x000ea2000c1e1b00 */
[----:B0-----:R-:W-:Y:S01]  /*0420*/  MOV R12, R26 ;  /* 0x0000001a000c7202 */ /* 0x001fe20000000f00 */
[----:B------:R-:W-:-:S02]  /*0430*/  IMAD.MOV.U32 R13, RZ, RZ, R27 ;  /* 0x000000ffff0d7224 */ /* 0x000fc400078e001b */
[----:B--2---:R0:W-:Y:S04]  /*0440*/  STG.E.64 desc[UR8][R10.64+-0x20], R18 ;  /* 0xffffe0120a007986 */ /* 0x0041e8000c101b08 */
[----:B------:R-:W2:Y:S01]  /*0450*/  LDG.E.64 R20, desc[UR8][R12.64+-0x30] ;  /* 0xffffd0080c147981 */ /* 0x000ea2000c1e1b00 */
[----:B-1----:R-:W-:Y:S01]  /*0460*/  IMAD.MOV.U32 R14, RZ, RZ, R6 ;  /* 0x000000ffff0e7224 */ /* 0x002fe200078e0006 */
[----:B------:R-:W-:-:S05]  /*0470*/  MOV R15, R17 ;  /* 0x00000011000f7202 */ /* 0x000fca0000000f00 */
[----:B--2---:R1:W-:Y:S04]  /*0480*/  STG.E.64 desc[UR8][R14.64+-0x30], R20 ;  /* 0xffffd0140e007986 */ /* 0x0043e8000c101b08 */
[----:B------:R-:W2:Y:S04]  /*0490*/  LDG.E.64 R22, desc[UR8][R12.64+-0x28] ;  /* 0xffffd8080c167981 */ /* 0x000ea8000c1e1b00 */
[----:B--2---:R2:W-:Y:S04]  /*04a0*/  STG.E.64 desc[UR8][R14.64+-0x28], R22 ;  /* 0xffffd8160e007986 */ /* 0x0045e8000c101b08 */
[----:B------:R-:W3:Y:S04]  /*04b0*/  LDG.E.64 R24, desc[UR8][R12.64+-0x20] ;  /* 0xffffe0080c187981 */ /* 0x000ee8000c1e1b00 */
[----:B---3--:R3:W-:Y:S04]  /*04c0*/  STG.E.64 desc[UR8][R14.64+-0x20], R24 ;  /* 0xffffe0180e007986 */ /* 0x0087e8000c101b08 */
[----:B------:R-:W4:Y:S04]  /*04d0*/  LDG.E.64 R26, desc[UR8][R8.64+-0x18] ;  /* 0xffffe808081a7981 */ /* 0x000f28000c1e1b00 */
[----:B----4-:R4:W-:Y:S04]  /*04e0*/  STG.E.64 desc[UR8][R10.64+-0x18], R26 ;  /* 0xffffe81a0a007986 */ /* 0x0109e8000c101b08 */
[----:B------:R-:W5:Y:S04]  /*04f0*/  LDG.E.64 R28, desc[UR8][R8.64+-0x10] ;  /* 0xfffff008081c7981 */ /* 0x000f68000c1e1b00 */
[----:B-----5:R5:W-:Y:S04]  /*0500*/  STG.E.64 desc[UR8][R10.64+-0x10], R28 ;  /* 0xfffff01c0a007986 */ /* 0x020be8000c101b08 */
[----:B0-----:R-:W2:Y:S04]  /*0510*/  LDG.E.64 R18, desc[UR8][R8.64+-0x8] ;  /* 0xfffff80808127981 */ /* 0x001ea8000c1e1b00 */
[----:B--2---:R0:W-:Y:S04]  /*0520*/  STG.E.64 desc[UR8][R10.64+-0x8], R18 ;  /* 0xfffff8120a007986 */ /* 0x0041e8000c101b08 */
[----:B-1----:R-:W2:Y:S04]  /*0530*/  LDG.E.64 R20, desc[UR8][R12.64+-0x18] ;  /* 0xffffe8080c147981 */ /* 0x002ea8000c1e1b00 */
[----:B--2---:R1:W-:Y:S04]  /*0540*/  STG.E.64 desc[UR8][R14.64+-0x18], R20 ;  /* 0xffffe8140e007986 */ /* 0x0043e8000c101b08 */
[----:B------:R-:W2:Y:S04]  /*0550*/  LDG.E.64 R22, desc[UR8][R12.64+-0x10] ;  /* 0xfffff0080c167981 */ /* 0x000ea8000c1e1b00 */
[----:B--2---:R2:W-:Y:S04]  /*0560*/  STG.E.64 desc[UR8][R14.64+-0x10], R22 ;  /* 0xfffff0160e007986 */ /* 0x0045e8000c101b08 */
[----:B---3--:R-:W3:Y:S04]  /*0570*/  LDG.E.64 R24, desc[UR8][R12.64+-0x8] ;  /* 0xfffff8080c187981 */ /* 0x008ee8000c1e1b00 */
[----:B---3--:R3:W-:Y:S04]  /*0580*/  STG.E.64 desc[UR8][R14.64+-0x8], R24 ;  /* 0xfffff8180e007986 */ /* 0x0087e8000c101b08 */
[----:B----4-:R-:W4:Y:S04]  /*0590*/  LDG.E.64 R26, desc[UR8][R8.64] ;  /* 0x00000008081a7981 */ /* 0x010f28000c1e1b00 */
[----:B----4-:R4:W-:Y:S04]  /*05a0*/  STG.E.64 desc[UR8][R10.64], R26 ;  /* 0x0000001a0a007986 */ /* 0x0109e8000c101b08 */
[----:B-----5:R-:W5:Y:S04]  /*05b0*/  LDG.E.64 R28, desc[UR8][R8.64+0x8] ;  /* 0x00000808081c7981 */ /* 0x020f68000c1e1b00 */
        /* <DEDUP_REMOVED lines=10> */
[----:B----4-:R-:W-:Y:S04]  /*0660*/  STG.E.64 desc[UR8][R10.64+0x18], R26 ;  /* 0x0000181a0a007986 */ /* 0x010fe8000c101b08 */
[----:B-----5:R-:W4:Y:S04]  /*0670*/  LDG.E.64 R28, desc[UR8][R8.64+0x20] ;  /* 0x00002008081c7981 */ /* 0x020f28000c1e1b00 */
[----:B----4-:R-:W-:Y:S04]  /*0680*/  STG.E.64 desc[UR8][R10.64+0x20], R28 ;  /* 0x0000201c0a007986 */ /* 0x010fe8000c101b08 */
[----:B0-----:R-:W4:Y:S04]  /*0690*/  LDG.E.64 R18, desc[UR8][R8.64+0x28] ;  /* 0x0000280808127981 */ /* 0x001f28000c1e1b00 */
[----:B----4-:R0:W-:Y:S04]  /*06a0*/  STG.E.64 desc[UR8][R10.64+0x28], R18 ;  /* 0x000028120a007986 */ /* 0x0101e8000c101b08 */
[----:B-1----:R-:W4:Y:S04]  /*06b0*/  LDG.E.64 R20, desc[UR8][R12.64+0x18] ;  /* 0x000018080c147981 */ /* 0x002f28000c1e1b00 */
[----:B----4-:R1:W-:Y:S04]  /*06c0*/  STG.E.64 desc[UR8][R14.64+0x18], R20 ;  /* 0x000018140e007986 */ /* 0x0103e8000c101b08 */
[----:B--2---:R-:W2:Y:S04]  /*06d0*/  LDG.E.64 R22, desc[UR8][R12.64+0x20] ;  /* 0x000020080c167981 */ /* 0x004ea8000c1e1b00 */
[----:B--2---:R1:W-:Y:S04]  /*06e0*/  STG.E.64 desc[UR8][R14.64+0x20], R22 ;  /* 0x000020160e007986 */ /* 0x0043e8000c101b08 */
[----:B---3--:R-:W2:Y:S01]  /*06f0*/  LDG.E.64 R24, desc[UR8][R12.64+0x28] ;  /* 0x000028080c187981 */ /* 0x008ea2000c1e1b00 */
[----:B------:R-:W-:Y:S01]  /*0700*/  VIADD R5, R5, 0x4 ;  /* 0x0000000405057836 */ /* 0x000fe20000000000 */
[----:B------:R-:W-:-:S02]  /*0710*/  IADD3 R8, P2, PT, R8, 0x60, RZ ;  /* 0x0000006008087810 */ /* 0x000fc40007f5e0ff */
[----:B------:R-:W-:Y:S02]  /*0720*/  IADD3 R6, P4, PT, R14, 0x60, RZ ;  /* 0x000000600e067810 */ /* 0x000fe40007f9e0ff */
[----:B------:R-:W-:Y:S01]  /*0730*/  ISETP.NE.AND P1, PT, R5, RZ, PT ;  /* 0x000000ff0500720c */ /* 0x000fe20003f25270 */
[----:B------:R-:W-:Y:S01]  /*0740*/  IMAD.X R9, RZ, RZ, R9, P2 ;  /* 0x000000ffff097224 */ /* 0x000fe200010e0609 */
[----:B0-----:R-:W-:Y:S01]  /*0750*/  IADD3 R10, P5, PT, R10, 0x60, RZ ;  /* 0x000000600a0a7810 */ /* 0x001fe20007fbe0ff */
[----:B------:R-:W-:Y:S01]  /*0760*/  IMAD.X R17, RZ, RZ, R15, P4 ;  /* 0x000000ffff117224 */ /* 0x000fe200020e060f */
[----:B------:R-:W-:-:S03]  /*0770*/  IADD3 R26, P3, PT, R12, 0x60, RZ ;  /* 0x000000600c1a7810 */ /* 0x000fc60007f7e0ff */
[----:B------:R-:W-:Y:S01]  /*0780*/  IMAD.X R11, RZ, RZ, R11, P5 ;  /* 0x000000ffff0b7224 */ /* 0x000fe200028e060b */
[----:B------:R-:W-:Y:S01]  /*0790*/  IADD3.X R27, PT, PT, RZ, R13, RZ, P3, !PT ;  /* 0x0000000dff1b7210 */ /* 0x000fe20001ffe4ff */
[----:B--2---:R1:W-:Y:S04]  /*07a0*/  STG.E.64 desc[UR8][R14.64+0x28], R24 ;  /* 0x000028180e007986 */ /* 0x0043e8000c101b08 */
[----:B------:R-:W-:Y:S05]  /*07b0*/  @P1 BRA `(.L_x_2) ;  /* 0xfffffffc00041947 */ /* 0x000fea000383ffff */
.L_x_1:
[----:B------:R-:W-:Y:S05]  /*07c0*/  @!P0 EXIT ;  /* 0x000000000000894d */ /* 0x000fea0003800000 */
[----:B------:R-:W-:Y:S02]  /*07d0*/  ISETP.NE.AND P0, PT, R16, 0x1, PT ;  /* 0x000000011000780c */ /* 0x000fe40003f05270 */
[----:B------:R-:W-:-:S04]  /*07e0*/  LOP3.LUT R0, R0, 0x1, RZ, 0xc0, !PT ;  /* 0x0000000100007812 */ /* 0x000fc800078ec0ff */
[----:B------:R-:W-:-:S07]  /*07f0*/  ISETP.NE.U32.AND P1, PT, R0, 0x1, PT ;  /* 0x000000010000780c */ /* 0x000fce0003f25070 */
[----:B------:R-:W-:Y:S06]  /*0800*/  @!P0 BRA `(.L_x_3) ;  /* 0x0000000000b08947 */ /* 0x000fec0003800000 */
[----:B------:R-:W-:Y:S01]  /*0810*/  IMAD R0, R4, 0x3, RZ ;  /* 0x0000000304007824 */ /* 0x000fe200078e02ff */
[----:B-1----:R-:W0:Y:S01]  /*0820*/  LDC.64 R14, c[0x0][0x3a8] ;  /* 0x0000ea00ff0e7b82 */ /* 0x002e220000000a00 */
[----:B------:R-:W1:Y:S02]  /*0830*/  LDCU.64 UR4, c[0x0][0x3a8] ;  /* 0x00007500ff0477ac */ /* 0x000e640008000a00 */
[----:B------:R-:W-:-:S05]  /*0840*/  IMAD.WIDE.U32 R8, R0, 0x8, R2 ;  /* 0x0000000800087825 */ /* 0x000fca00078e0002 */
[----:B------:R-:W2:Y:S01]  /*0850*/  LDG.E.64 R12, desc[UR8][R8.64] ;  /* 0x00000008080c7981 */ /* 0x000ea2000c1e1b00 */
[----:B------:R-:W-:Y:S01]  /*0860*/  IADD3 R5, PT, PT, R7, R0, RZ ;  /* 0x0000000007057210 */ /* 0x000fe20007ffe0ff */
[----:B------:R-:W3:Y:S08]  /*0870*/  LDC.64 R10, c[0x0][0x390] ;  /* 0x0000e400ff0a7b82 */ /* 0x000ef00000000a00 */
[----:B------:R-:W4:Y:S01]  /*0880*/  LDC.64 R22, c[0x0][0x3b0] ;  /* 0x0000ec00ff167b82 */ /* 0x000f220000000a00 */
[----:B0-----:R-:W-:-:S05]  /*0890*/  IMAD.WIDE.U32 R14, R5, 0x8, R14 ;  /* 0x00000008050e7825 */ /* 0x001fca00078e000e */
[----:B--2---:R0:W-:Y:S04]  /*08a0*/  STG.E.64 desc[UR8][R14.64], R12 ;  /* 0x0000000c0e007986 */ /* 0x0041e8000c101b08 */
[----:B------:R-:W2:Y:S01]  /*08b0*/  LDG.E.64 R16, desc[UR8][R8.64+0x8] ;  /* 0x0000080808107981 */ /* 0x000ea2000c1e1b00 */
[----:B---3--:R-:W-:-:S03]  /*08c0*/  IMAD.WIDE.U32 R10, R0, 0x8, R10 ;  /* 0x00000008000a7825 */ /* 0x008fc600078e000a */
[----:B--2---:R2:W-:Y:S04]  /*08d0*/  STG.E.64 desc[UR8][R14.64+0x8], R16 ;  /* 0x000008100e007986 */ /* 0x0045e8000c101b08 */
[----:B------:R-:W3:Y:S01]  /*08e0*/  LDG.E.64 R18, desc[UR8][R8.64+0x10] ;  /* 0x0000100808127981 */ /* 0x000ee2000c1e1b00 */
[----:B----4-:R-:W-:-:S03]  /*08f0*/  IMAD.WIDE.U32 R22, R5, 0x8, R22 ;  /* 0x0000000805167825 */ /* 0x010fc600078e0016 */
[----:B---3--:R1:W-:Y:S04]  /*0900*/  STG.E.64 desc[UR8][R14.64+0x10], R18 ;  /* 0x000010120e007986 */ /* 0x0083e8000c101b08 */
[----:B------:R-:W3:Y:S04]  /*0910*/  LDG.E.64 R20, desc[UR8][R10.64] ;  /* 0x000000080a147981 */ /* 0x000ee8000c1e1b00 */
[----:B---3--:R-:W-:Y:S04]  /*0920*/  STG.E.64 desc[UR8][R22.64], R20 ;  /* 0x0000001416007986 */ /* 0x008fe8000c101b08 */
[----:B0-----:R-:W3:Y:S04]  /*0930*/  LDG.E.64 R12, desc[UR8][R10.64+0x8] ;  /* 0x000008080a0c7981 */ /* 0x001ee8000c1e1b00 */
[----:B---3--:R0:W-:Y:S04]  /*0940*/  STG.E.64 desc[UR8][R22.64+0x8], R12 ;  /* 0x0000080c16007986 */ /* 0x0081e8000c101b08 */
[----:B--2---:R-:W2:Y:S01]  /*0950*/  LDG.E.64 R16, desc[UR8][R10.64+0x10] ;  /* 0x000010080a107981 */ /* 0x004ea2000c1e1b00 */
[----:B------:R-:W-:-:S04]  /*0960*/  IADD3 R5, P0, PT, R7, R0, RZ ;  /* 0x0000000007057210 */ /* 0x000fc80007f1e0ff */
[C---:B------:R-:W-:Y:S01]  /*0970*/  SHF.L.U32 R0, R5.reuse, 0x3, RZ ;  /* 0x0000000305007819 */ /* 0x040fe200000006ff */
[----:B------:R-:W-:Y:S01]  /*0980*/  IMAD.X R6, RZ, RZ, RZ, P0 ;  /* 0x000000ffff067224 */ /* 0x000fe200000e06ff */
[----:B--2---:R2:W-:Y:S04]  /*0990*/  STG.E.64 desc[UR8][R22.64+0x10], R16 ;  /* 0x0000101016007986 */ /* 0x0045e8000c101b08 */
[----:B------:R-:W3:Y:S01]  /*09a0*/  LDG.E.64 R24, desc[UR8][R8.64+0x18] ;  /* 0x0000180808187981 */ /* 0x000ee2000c1e1b00 */
[----:B------:R-:W-:Y:S02]  /*09b0*/  SHF.L.U64.HI R5, R5, 0x3, R6 ;  /* 0x0000000305057819 */ /* 0x000fe40000010206 */
[----:B-1----:R-:W-:-:S04]  /*09c0*/  IADD3 R14, P0, PT, R0, UR4, RZ ;  /* 0x00000004000e7c10 */ /* 0x002fc8000ff1e0ff */
[----:B------:R-:W-:Y:S01]  /*09d0*/  IADD3.X R15, PT, PT, R5, UR5, RZ, P0, !PT ;  /* 0x00000005050f7c10 */ /* 0x000fe200087fe4ff */
[----:B------:R-:W1:Y:S04]  /*09e0*/  LDCU.64 UR4, c[0x0][0x3b0] ;  /* 0x00007600ff0477ac */ /* 0x000e680008000a00 */
[----:B---3--:R3:W-:Y:S04]  /*09f0*/  STG.E.64 desc[UR8][R14.64+0x18], R24 ;  /* 0x000018180e007986 */ /* 0x0087e8000c101b08 */
[----:B0-----:R-:W4:Y:S04]  /*0a00*/  LDG.E.64 R12, desc[UR8][R8.64+0x20] ;  /* 0x00002008080c7981 */ /* 0x001f28000c1e1b00 */
[----:B----4-:R0:W-:Y:S04]  /*0a10*/  STG.E.64 desc[UR8][R14.64+0x20], R12 ;  /* 0x0000200c0e007986 */ /* 0x0101e8000c101b08 */
[----:B--2---:R-:W2:Y:S01]  /*0a20*/  LDG.E.64 R16, desc[UR8][R8.64+0x28] ;  /* 0x0000280808107981 */ /* 0x004ea2000c1e1b00 */
[----:B-1----:R-:W-:-:S03]  /*0a30*/  IADD3 R20, P0, PT, R0, UR4, RZ ;  /* 0x0000000400147c10 */ /* 0x002fc6000ff1e0ff */
[----:B--2---:R0:W-:Y:S04]  /*0a40*/  STG.E.64 desc[UR8][R14.64+0x28], R16 ;  /* 0x000028100e007986 */ /* 0x0041e8000c101b08 */
[----:B------:R-:W2:Y:S01]  /*0a50*/  LDG.E.64 R18, desc[UR8][R10.64+0x18] ;  /* 0x000018080a127981 */ /* 0x000ea2000c1e1b00 */
[----:B------:R-:W-:-:S05]  /*0a60*/  IADD3.X R21, PT, PT, R5, UR5, RZ, P0, !PT ;  /* 0x0000000505157c10 */ /* 0x000fca00087fe4ff */
[----:B--2---:R0:W-:Y:S04]  /*0a70*/  STG.E.64 desc[UR8][R20.64+0x18], R18 ;  /* 0x0000181214007986 */ /* 0x0041e8000c101b08 */
[----:B------:R-:W2:Y:S04]  /*0a80*/  LDG.E.64 R22, desc[UR8][R10.64+0x20] ;  /* 0x000020080a167981 */ /* 0x000ea8000c1e1b00 */
[----:B--2---:R0:W-:Y:S04]  /*0a90*/  STG.E.64 desc[UR8][R20.64+0x20], R22 ;  /* 0x0000201614007986 */ /* 0x0041e8000c101b08 */
[----:B---3--:R-:W2:Y:S01]  /*0aa0*/  LDG.E.64 R24, desc[UR8][R10.64+0x28] ;  /* 0x000028080a187981 */ /* 0x008ea2000c1e1b00 */
[----:B------:R-:W-:-:S03]  /*0ab0*/  VIADD R4, R4, 0x2 ;  /* 0x0000000204047836 */ /* 0x000fc60000000000 */
[----:B--2---:R0:W-:Y:S04]  /*0ac0*/  STG.E.64 desc[UR8][R20.64+0x28], R24 ;  /* 0x0000281814007986 */ /* 0x0041e8000c101b08 */
.L_x_3:
[----:B------:R-:W-:Y:S05]  /*0ad0*/  @P1 EXIT ;  /* 0x000000000000194d */ /* 0x000fea0003800000 */
[----:B01----:R-:W-:Y:S01]  /*0ae0*/  IMAD R15, R4, 0x3, RZ ;  /* 0x00000003040f7824 */ /* 0x003fe200078e02ff */
[----:B------:R-:W0:Y:S03]  /*0af0*/  LDC.64 R8, c[0x0][0x3a8] ;  /* 0x0000ea00ff087b82 */ /* 0x000e260000000a00 */
[----:B------:R-:W-:-:S05]  /*0b00*/  IMAD.WIDE.U32 R2, R15, 0x8, R2 ;  /* 0x000000080f027825 */ /* 0x000fca00078e0002 */
[----:B------:R-:W2:Y:S01]  /*0b10*/  LDG.E.64 R4, desc[UR8][R2.64] ;  /* 0x0000000802047981 */ /* 0x000ea2000c1e1b00 */
[----:B------:R-:W-:Y:S01]  /*0b20*/  IADD3 R19, PT, PT, R7, R15, RZ ;  /* 0x0000000f07137210 */ /* 0x000fe20007ffe0ff */
[----:B------:R-:W1:Y:S08]  /*0b30*/  LDC.64 R12, c[0x0][0x390] ;  /* 0x0000e400ff0c7b82 */ /* 0x000e700000000a00 */
[----:B------:R-:W3:Y:S01]  /*0b40*/  LDC.64 R16, c[0x0][0x3b0] ;  /* 0x0000ec00ff107b82 */ /* 0x000ee20000000a00 */
[----:B0-----:R-:W-:-:S05]  /*0b50*/  IMAD.WIDE.U32 R6, R19, 0x8, R8 ;  /* 0x0000000813067825 */ /* 0x001fca00078e0008 */
[----:B--2---:R0:W-:Y:S04]  /*0b60*/  STG.E.64 desc[UR8][R6.64], R4 ;  /* 0x0000000406007986 */ /* 0x0041e8000c101b08 */
[----:B------:R-:W2:Y:S01]  /*0b70*/  LDG.E.64 R8, desc[UR8][R2.64+0x8] ;  /* 0x0000080802087981 */ /* 0x000ea2000c1e1b00 */
[----:B-1----:R-:W-:-:S03]  /*0b80*/  IMAD.WIDE.U32 R12, R15, 0x8, R12 ;  /* 0x000000080f0c7825 */ /* 0x002fc600078e000c */
[----:B--2---:R1:W-:Y:S04]  /*0b90*/  STG.E.64 desc[UR8][R6.64+0x8], R8 ;  /* 0x0000080806007986 */ /* 0x0043e8000c101b08 */
[----:B------:R-:W2:Y:S01]  /*0ba0*/  LDG.E.64 R10, desc[UR8][R2.64+0x10] ;  /* 0x00001008020a7981 */ /* 0x000ea2000c1e1b00 */
[----:B---3--:R-:W-:-:S03]  /*0bb0*/  IMAD.WIDE.U32 R16, R19, 0x8, R16 ;  /* 0x0000000813107825 */ /* 0x008fc600078e0010 */
[----:B--2---:R-:W-:Y:S04]  /*0bc0*/  STG.E.64 desc[UR8][R6.64+0x10], R10 ;  /* 0x0000100a06007986 */ /* 0x004fe8000c101b08 */
[----:B------:R-:W2:Y:S04]  /*0bd0*/  LDG.E.64 R14, desc[UR8][R12.64] ;  /* 0x000000080c0e7981 */ /* 0x000ea8000c1e1b00 */
[----:B--2---:R-:W-:Y:S04]  /*0be0*/  STG.E.64 desc[UR8][R16.64], R14 ;  /* 0x0000000e10007986 */ /* 0x004fe8000c101b08 */
[----:B0-----:R-:W2:Y:S04]  /*0bf0*/  LDG.E.64 R4, desc[UR8][R12.64+0x8] ;  /* 0x000008080c047981 */ /* 0x001ea8000c1e1b00 */
[----:B--2---:R-:W-:Y:S04]  /*0c00*/  STG.E.64 desc[UR8][R16.64+0x8], R4 ;  /* 0x0000080410007986 */ /* 0x004fe8000c101b08 */
[----:B-1----:R-:W2:Y:S04]  /*0c10*/  LDG.E.64 R8, desc[UR8][R12.64+0x10] ;  /* 0x000010080c087981 */ /* 0x002ea8000c1e1b00 */
[----:B--2---:R-:W-:Y:S01]  /*0c20*/  STG.E.64 desc[UR8][R16.64+0x10], R8 ;  /* 0x0000100810007986 */ /* 0x004fe2000c101b08 */
[----:B------:R-:W-:Y:S05]  /*0c30*/  EXIT ;  /* 0x000000000000794d */ /* 0x000fea0003800000 */
.L_x_4:
        /* <DEDUP_REMOVED lines=12> */
.L_x_59:


//--------------------- .text._Z22calc_hit_time_step_gpuPiiPKd --------------------------
	.section	.text._Z22calc_hit_time_step_gpuPiiPKd,"ax",@progbits
	.align	128
        .global         _Z22calc_hit_time_step_gpuPiiPKd
        .type           _Z22calc_hit_time_step_gpuPiiPKd,@function
        .size           _Z22calc_hit_time_step_gpuPiiPKd,(.L_x_60 - _Z22calc_hit_time_step_gpuPiiPKd)
        .other          _Z22calc_hit_time_step_gpuPiiPKd,@"STO_CUDA_ENTRY STV_DEFAULT"
_Z22calc_hit_time_step_gpuPiiPKd:
.text._Z22calc_hit_time_step_gpuPiiPKd:
[----:B------:R-:W-:Y:S08]  /*0000*/  LDC R1, c[0x0][0x37c] ;  /* 0x0000df00ff017b82 */ /* 0x000ff00000000800 */
[----:B------:R-:W0:Y:S01]  /*0010*/  LDC.64 R2, c[0x0][0x380] ;  /* 0x0000e000ff027b82 */ /* 0x000e220000000a00 */
[----:B------:R-:W0:Y:S02]  /*0020*/  LDCU.64 UR4, c[0x0][0x358] ;  /* 0x00006b00ff0477ac */ /* 0x000e240008000a00 */
[----:B0-----:R-:W2:Y:S02]  /*0030*/  LDG.E R0, desc[UR4][R2.64] ;  /* 0x0000000402007981 */ /* 0x001ea4000c1e1900 */
[----:B--2---:R-:W-:-:S13]  /*0040*/  ISETP.NE.AND P0, PT, R0, -0x2, PT ;  /* 0xfffffffe0000780c */ /* 0x004fda0003f05270 */
        /* <DEDUP_REMOVED lines=10> */
[----:B--2---:R-:W-:-:S02]  /*00f0*/  DADD R10, R10, -R12 ;  /* 0x000000000a0a7229 */ /* 0x004fc4000000080c */
[----:B---3--:R-:W-:-:S06]  /*0100*/  DADD R6, R6, -R8 ;  /* 0x0000000006067229 */ /* 0x008fcc0000000808 */
[----:B------:R-:W-:Y:S02]  /*0110*/  DMUL R10, R10, R10 ;  /* 0x0000000a0a0a7228 */ /* 0x000fe40000000000 */
[----:B----4-:R-:W-:-:S06]  /*0120*/  DADD R14, R14, -R16 ;  /* 0x000000000e0e7229 */ /* 0x010fcc0000000810 */
[----:B------:R-:W-:-:S08]  /*0130*/  DFMA R10, R6, R6, R10 ;  /* 0x00000006060a722b */ /* 0x000fd0000000000a */
[----:B------:R-:W-:-:S08]  /*0140*/  DFMA R10, R14, R14, R10 ;  /* 0x0000000e0e0a722b */ /* 0x000fd0000000000a */
[----:B------:R-:W-:-:S14]  /*0150*/  DSETP.GEU.AND P0, PT, R10, UR6, PT ;  /* 0x000000060a007e2a */ /* 0x000fdc000bf0e000 */
[----:B------:R-:W-:Y:S05]  /*0160*/  @P0 EXIT ;  /* 0x000000000000094d */ /* 0x000fea0003800000 */
[----:B------:R-:W0:Y:S02]  /*0170*/  LDC R5, c[0x0][0x388] ;  /* 0x0000e200ff057b82 */ /* 0x000e240000000800 */
[----:B0-----:R-:W-:Y:S01]  /*0180*/  STG.E desc[UR4][R2.64], R5 ;  /* 0x0000000502007986 */ /* 0x001fe2000c101904 */
[----:B------:R-:W-:Y:S05]  /*0190*/  EXIT ;  /* 0x000000000000794d */ /* 0x000fea0003800000 */
.L_x_5:
        /* <DEDUP_REMOVED lines=14> */
.L_x_60:


//--------------------- .text._Z20calc_sq_min_dist_gpuPbPdPKd --------------------------
	.section	.text._Z20calc_sq_min_dist_gpuPbPdPKd,"ax",@progbits
	.align	128
        .global         _Z20calc_sq_min_dist_gpuPbPdPKd
        .type           _Z20calc_sq_min_dist_gpuPbPdPKd,@function
        .size           _Z20calc_sq_min_dist_gpuPbPdPKd,(.L_x_61 - _Z20calc_sq_min_dist_gpuPbPdPKd)
        .other          _Z20calc_sq_min_dist_gpuPbPdPKd,@"STO_CUDA_ENTRY STV_DEFAULT"
_Z20calc_sq_min_dist_gpuPbPdPKd:
.text._Z20calc_sq_min_dist_gpuPbPdPKd:
[----:B------:R-:W-:Y:S08]  /*0000*/  LDC R1, c[0x0][0x37c] ;  /* 0x0000df00ff017b82 */ /* 0x000ff00000000800 */
[----:B------:R-:W0:Y:S01]  /*0010*/  LDC.64 R6, c[0x0][0x390] ;  /* 0x0000e400ff067b82 */ /* 0x000e220000000a00 */
[----:B------:R-:W0:Y:S07]  /*0020*/  LDCU.64 UR4, c[0x0][0x358] ;  /* 0x00006b00ff0477ac */ /* 0x000e2e0008000a00 */
[----:B------:R-:W1:Y:S01]  /*0030*/  LDC.64 R2, c[0x0][0x388] ;  /* 0x0000e200ff027b82 */ /* 0x000e620000000a00 */
[----:B0-----:R-:W2:Y:S04]  /*0040*/  LDG.E.64 R12, desc[UR4][R6.64+0x8] ;  /* 0x00000804060c7981 */ /* 0x001ea8000c1e1b00 */
[----:B------:R-:W2:Y:S04]  /*0050*/  LDG.E.64 R14, desc[UR4][R6.64+0x20] ;  /* 0x00002004060e7981 */ /* 0x000ea8000c1e1b00 */
[----:B------:R-:W3:Y:S04]  /*0060*/  LDG.E.64 R8, desc[UR4][R6.64] ;  /* 0x0000000406087981 */ /* 0x000ee8000c1e1b00 */
[----:B------:R-:W3:Y:S04]  /*0070*/  LDG.E.64 R10, desc[UR4][R6.64+0x18] ;  /* 0x00001804060a7981 */ /* 0x000ee8000c1e1b00 */
[----:B------:R-:W4:Y:S04]  /*0080*/  LDG.E.64 R16, desc[UR4][R6.64+0x10] ;  /* 0x0000100406107981 */ /* 0x000f28000c1e1b00 */
[----:B------:R-:W4:Y:S04]  /*0090*/  LDG.E.64 R18, desc[UR4][R6.64+0x28] ;  /* 0x0000280406127981 */ /* 0x000f28000c1e1b00 */
[----:B-1----:R-:W5:Y:S01]  /*00a0*/  LDG.E.64 R4, desc[UR4][R2.64] ;  /* 0x0000000402047981 */ /* 0x002f62000c1e1b00 */
[----:B--2---:R-:W-:-:S02]  /*00b0*/  DADD R12, R12, -R14 ;  /* 0x000000000c0c7229 */ /* 0x004fc4000000080e */
[----:B---3--:R-:W-:-:S06]  /*00c0*/  DADD R8, R8, -R10 ;  /* 0x0000000008087229 */ /* 0x008fcc000000080a */
[----:B------:R-:W-:Y:S02]  /*00d0*/  DMUL R12, R12, R12 ;  /* 0x0000000c0c0c7228 */ /* 0x000fe40000000000 */
[----:B----4-:R-:W-:-:S06]  /*00e0*/  DADD R16, R16, -R18 ;  /* 0x0000000010107229 */ /* 0x010fcc0000000812 */
[----:B------:R-:W-:Y:S01]  /*00f0*/  DFMA R12, R8, R8, R12 ;  /* 0x00000008080c722b */ /* 0x000fe2000000000c */
[----:B------:R-:W0:Y:S07]  /*0100*/  LDC.64 R8, c[0x0][0x380] ;  /* 0x0000e000ff087b82 */ /* 0x000e2e0000000a00 */
[----:B------:R-:W-:-:S08]  /*0110*/  DFMA R12, R16, R16, R12 ;  /* 0x00000010100c722b */ /* 0x000fd0000000000c */
[----:B-----5:R-:W-:Y:S01]  /*0120*/  DSETP.GEU.AND P0, PT, R12, R4, PT ;  /* 0x000000040c00722a */ /* 0x020fe20003f0e000 */
[----:B------:R-:W-:-:S13]  /*0130*/  MOV R4, 0x1 ;  /* 0x0000000100047802 */ /* 0x000fda0000000f00 */
[----:B------:R-:W-:Y:S01]  /*0140*/  @!P0 PRMT R4, RZ, 0x7610, R4 ;  /* 0x00007610ff048816 */ /* 0x000fe20000000004 */
[----:B------:R-:W-:Y:S04]  /*0150*/  @!P0 STG.E.64 desc[UR4][R2.64], R12 ;  /* 0x0000000c02008986 */ /* 0x000fe8000c101b04 */
[----:B0-----:R-:W-:Y:S01]  /*0160*/  STG.E.U8 desc[UR4][R8.64], R4 ;  /* 0x0000000408007986 */ /* 0x001fe2000c101104 */
[----:B------:R-:W-:Y:S05]  /*0170*/  EXIT ;  /* 0x000000000000794d */ /* 0x000fea0003800000 */
.L_x_6:
        /* <DEDUP_REMOVED lines=16> */
.L_x_61:


//--------------------- .text._Z20update_positions_gpuiPdS_S_ --------------------------
	.section	.text._Z20update_positions_gpuiPdS_S_,"ax",@progbits
	.align	128
        .global         _Z20update_positions_gpuiPdS_S_
        .type           _Z20update_positions_gpuiPdS_S_,@function
        .size           _Z20update_positions_gpuiPdS_S_,(.L_x_62 - _Z20update_positions_gpuiPdS_S_)
        .other          _Z20update_positions_gpuiPdS_S_,@"STO_CUDA_ENTRY STV_DEFAULT"
_Z20update_positions_gpuiPdS_S_:
.text._Z20update_positions_gpuiPdS_S_:
[----:B------:R-:W-:Y:S01]  /*0000*/  LDC R1, c[0x0][0x37c] ;  /* 0x0000df00ff017b82 */ /* 0x000fe20000000800 */
[----:B------:R-:W0:Y:S01]  /*0010*/  S2R R13, SR_CTAID.X ;  /* 0x00000000000d7919 */ /* 0x000e220000002500 */
[----:B------:R-:W1:Y:S01]  /*0020*/  LDCU UR4, c[0x0][0x380] ;  /* 0x00007000ff0477ac */ /* 0x000e620008000800 */
[----:B------:R-:W0:Y:S01]  /*0030*/  S2R R0, SR_TID.X ;  /* 0x0000000000007919 */ /* 0x000e220000002100 */
[----:B------:R-:W0:Y:S01]  /*0040*/  LDCU UR5, c[0x0][0x360] ;  /* 0x00006c00ff0577ac */ /* 0x000e220008000800 */
[----:B-1----:R-:W-:Y:S01]  /*0050*/  UIMAD UR4, UR4, 0x3, URZ ;  /* 0x00000003040478a4 */ /* 0x002fe2000f8e02ff */
[----:B0-----:R-:W-:-:S05]  /*0060*/  IMAD R13, R13, UR5, R0 ;  /* 0x000000050d0d7c24 */ /* 0x001fca000f8e0200 */
[----:B------:R-:W-:-:S13]  /*0070*/  ISETP.GE.AND P0, PT, R13, UR4, PT ;  /* 0x000000040d007c0c */ /* 0x000fda000bf06270 */
[----:B------:R-:W-:Y:S05]  /*0080*/  @P0 EXIT ;  /* 0x000000000000094d */ /* 0x000fea0003800000 */
[----:B------:R-:W0:Y:S01]  /*0090*/  LDC.64 R2, c[0x0][0x398] ;  /* 0x0000e600ff027b82 */ /* 0x000e220000000a00 */
[----:B------:R-:W1:Y:S07]  /*00a0*/  LDCU.64 UR4, c[0x0][0x358] ;  /* 0x00006b00ff0477ac */ /* 0x000e6e0008000a00 */
[----:B------:R-:W2:Y:S08]  /*00b0*/  LDC.64 R6, c[0x0][0x390] ;  /* 0x0000e400ff067b82 */ /* 0x000eb00000000a00 */
[----:B------:R-:W3:Y:S01]  /*00c0*/  LDC.64 R10, c[0x0][0x388] ;  /* 0x0000e200ff0a7b82 */ /* 0x000ee20000000a00 */
[----:B0-----:R-:W-:-:S05]  /*00d0*/  IMAD.WIDE R2, R13, 0x8, R2 ;  /* 0x000000080d027825 */ /* 0x001fca00078e0202 */
[----:B-1----:R-:W4:Y:S01]  /*00e0*/  LDG.E.64 R4, desc[UR4][R2.64] ;  /* 0x0000000402047981 */ /* 0x002f22000c1e1b00 */
[----:B--2---:R-:W-:-:S05]  /*00f0*/  IMAD.WIDE R6, R13, 0x8, R6 ;  /* 0x000000080d067825 */ /* 0x004fca00078e0206 */
[----:B------:R-:W4:Y:S02]  /*0100*/  LDG.E.64 R8, desc[UR4][R6.64] ;  /* 0x0000000406087981 */ /* 0x000f24000c1e1b00 */
[----:B----4-:R-:W-:Y:S01]  /*0110*/  DFMA R4, R4, 60, R8 ;  /* 0x404e00000404782b */ /* 0x010fe20000000008 */
[----:B---3--:R-:W-:-:S06]  /*0120*/  IMAD.WIDE R8, R13, 0x8, R10 ;  /* 0x000000080d087825 */ /* 0x008fcc00078e020a */
[----:B------:R-:W-:Y:S04]  /*0130*/  STG.E.64 desc[UR4][R6.64], R4 ;  /* 0x0000000406007986 */ /* 0x000fe8000c101b04 */
[----:B------:R-:W2:Y:S02]  /*0140*/  LDG.E.64 R10, desc[UR4][R8.64] ;  /* 0x00000004080a7981 */ /* 0x000ea4000c1e1b00 */
[----:B--2---:R-:W-:-:S07]  /*0150*/  DFMA R10, R4, 60, R10 ;  /* 0x404e0000040a782b */ /* 0x004fce000000000a */
[----:B------:R-:W-:Y:S04]  /*0160*/  STG.E.64 desc[UR4][R8.64], R10 ;  /* 0x0000000a08007986 */ /* 0x000fe8000c101b04 */
[----:B------:R-:W-:Y:S01]  /*0170*/  STG.E.64 desc[UR4][R2.64], RZ ;  /* 0x000000ff02007986 */ /* 0x000fe2000c101b04 */
[----:B------:R-:W-:Y:S05]  /*0180*/  EXIT ;  /* 0x000000000000794d */ /* 0x000fea0003800000 */
.L_x_7:
        /* <DEDUP_REMOVED lines=15> */
.L_x_62:


//--------------------- .text._Z11clear_a_gpuiPd  --------------------------
	.section	.text._Z11clear_a_gpuiPd,"ax",@progbits
	.align	128
        .global         _Z11clear_a_gpuiPd
        .type           _Z11clear_a_gpuiPd,@function
        .size           _Z11clear_a_gpuiPd,(.L_x_63 - _Z11clear_a_gpuiPd)
        .other          _Z11clear_a_gpuiPd,@"STO_CUDA_ENTRY STV_DEFAULT"
_Z11clear_a_gpuiPd:
.text._Z11clear_a_gpuiPd:
        /* <DEDUP_REMOVED lines=10> */
[----:B------:R-:W1:Y:S01]  /*00a0*/  LDCU.64 UR4, c[0x0][0x358] ;  /* 0x00006b00ff0477ac */ /* 0x000e620008000a00 */
[----:B0-----:R-:W-:-:S05]  /*00b0*/  IMAD.WIDE R2, R5, 0x8, R2 ;  /* 0x0000000805027825 */ /* 0x001fca00078e0202 */
[----:B-1----:R-:W-:Y:S01]  /*00c0*/  STG.E.64 desc[UR4][R2.64], RZ ;  /* 0x000000ff02007986 */ /* 0x002fe2000c101b04 */
[----:B------:R-:W-:Y:S05]  /*00d0*/  EXIT ;  /* 0x000000000000794d */ /* 0x000fea0003800000 */
.L_x_8:
        /* <DEDUP_REMOVED lines=10> */
.L_x_63:


//--------------------- .text._Z18clear_device_m_gpuiPd --------------------------
	.section	.text._Z18clear_device_m_gpuiPd,"ax",@progbits
	.align	128
        .global         _Z18clear_device_m_gpuiPd
        .type           _Z18clear_device_m_gpuiPd,@function
        .size           _Z18clear_device_m_gpuiPd,(.L_x_64 - _Z18clear_device_m_gpuiPd)
        .other          _Z18clear_device_m_gpuiPd,@"STO_CUDA_ENTRY STV_DEFAULT"
_Z18clear_device_m_gpuiPd:
.text._Z18clear_device_m_gpuiPd:
[----:B------:R-:W-:Y:S01]  /*0000*/  LDC R1, c[0x0][0x37c] ;  /* 0x0000df00ff017b82 */ /* 0x000fe20000000800 */
[----:B------:R-:W0:Y:S01]  /*0010*/  S2R R5, SR_CTAID.X ;  /* 0x0000000000057919 */ /* 0x000e220000002500 */
[----:B------:R-:W0:Y:S01]  /*0020*/  LDCU UR4, c[0x0][0x360] ;  /* 0x00006c00ff0477ac */ /* 0x000e220008000800 */
[----:B------:R-:W0:Y:S01]  /*0030*/  S2R R0, SR_TID.X ;  /* 0x0000000000007919 */ /* 0x000e220000002100 */
[----:B------:R-:W1:Y:S01]  /*0040*/  LDCU UR5, c[0x0][0x380] ;  /* 0x00007000ff0577ac */ /* 0x000e620008000800 */
[----:B0-----:R-:W-:-:S05]  /*0050*/  IMAD R5, R5, UR4, R0 ;  /* 0x0000000405057c24 */ /* 0x001fca000f8e0200 */
[----:B-1----:R-:W-:-:S13]  /*0060*/  ISETP.GE.AND P0, PT, R5, UR5, PT ;  /* 0x0000000505007c0c */ /* 0x002fda000bf06270 */
[----:B------:R-:W-:Y:S05]  /*0070*/  @P0 EXIT ;  /* 0x000000000000094d */ /* 0x000fea0003800000 */
[----:B------:R-:W0:Y:S01]  /*0080*/  LDC.64 R2, c[0x0][0x388] ;  /* 0x0000e200ff027b82 */ /* 0x000e220000000a00 */
[----:B------:R-:W1:Y:S01]  /*0090*/  LDCU.64 UR4, c[0x0][0x358] ;  /* 0x00006b00ff0477ac */ /* 0x000e620008000a00 */
[----:B0-----:R-:W-:-:S05]  /*00a0*/  IMAD.WIDE R2, R5, 0x8, R2 ;  /* 0x0000000805027825 */ /* 0x001fca00078e0202 */
[----:B-1----:R-:W-:Y:S01]  /*00b0*/  STG.E.64 desc[UR4][R2.64+0x10], RZ ;  /* 0x000010ff02007986 */ /* 0x002fe2000c101b04 */
[----:B------:R-:W-:Y:S05]  /*00c0*/  EXIT ;  /* 0x000000000000794d */ /* 0x000fea0003800000 */
.L_x_9:
        /* <DEDUP_REMOVED lines=11> */
.L_x_64:


//--------------------- .text._Z21update_velocities_gpuiPdS_ --------------------------
	.section	.text._Z21update_velocities_gpuiPdS_,"ax",@progbits
	.align	128
        .global         _Z21update_velocities_gpuiPdS_
        .type           _Z21update_velocities_gpuiPdS_,@function
        .size           _Z21update_velocities_gpuiPdS_,(.L_x_65 - _Z21update_velocities_gpuiPdS_)
        .other          _Z21update_velocities_gpuiPdS_,@"STO_CUDA_ENTRY STV_DEFAULT"
_Z21update_velocities_gpuiPdS_:
.text._Z21update_velocities_gpuiPdS_:
        /* <DEDUP_REMOVED lines=11> */
[----:B------:R-:W2:Y:S01]  /*00b0*/  LDC.64 R6, c[0x0][0x388] ;  /* 0x0000e200ff067b82 */ /* 0x000ea20000000a00 */
[----:B0-----:R-:W-:-:S04]  /*00c0*/  IMAD.WIDE R2, R5, 0x8, R2 ;  /* 0x0000000805027825 */ /* 0x001fc800078e0202 */
[----:B--2---:R-:W-:Y:S02]  /*00d0*/  IMAD.WIDE R6, R5, 0x8, R6 ;  /* 0x0000000805067825 */ /* 0x004fe400078e0206 */
[----:B-1----:R-:W2:Y:S04]  /*00e0*/  LDG.E.64 R4, desc[UR4][R2.64] ;  /* 0x0000000402047981 */ /* 0x002ea8000c1e1b00 */
[----:B------:R-:W2:Y:S02]  /*00f0*/  LDG.E.64 R8, desc[UR4][R6.64] ;  /* 0x0000000406087981 */ /* 0x000ea4000c1e1b00 */
[----:B--2---:R-:W-:-:S07]  /*0100*/  DFMA R4, R4, 60, R8 ;  /* 0x404e00000404782b */ /* 0x004fce0000000008 */
[----:B------:R-:W-:Y:S04]  /*0110*/  STG.E.64 desc[UR4][R6.64], R4 ;  /* 0x0000000406007986 */ /* 0x000fe8000c101b04 */
[----:B------:R-:W-:Y:S01]  /*0120*/  STG.E.64 desc[UR4][R2.64], RZ ;  /* 0x000000ff02007986 */ /* 0x000fe2000c101b04 */
[----:B------:R-:W-:Y:S05]  /*0130*/  EXIT ;  /* 0x000000000000794d */ /* 0x000fea0003800000 */
.L_x_10:
        /* <DEDUP_REMOVED lines=12> */
.L_x_65:


//--------------------- .text._Z25compute_accelerations_gpuiiPKdPdS1_S0_i --------------------------
	.section	.text._Z25compute_accelerations_gpuiiPKdPdS1_S0_i,"ax",@progbits
	.align	128
        .global         _Z25compute_accelerations_gpuiiPKdPdS1_S0_i
        .type           _Z25compute_accelerations_gpuiiPKdPdS1_S0_i,@function
        .size           _Z25compute_accelerations_gpuiiPKdPdS1_S0_i,(.L_x_55 - _Z25compute_accelerations_gpuiiPKdPdS1_S0_i)
        .other          _Z25compute_accelerations_gpuiiPKdPdS1_S0_i,@"STO_CUDA_ENTRY STV_DEFAULT"
_Z25compute_accelerations_gpuiiPKdPdS1_S0_i:
.text._Z25compute_accelerations_gpuiiPKdPdS1_S0_i:
[----:B------:R-:W0:Y:S01]  /*0000*/  LDC R1, c[0x0][0x37c] ;  /* 0x0000df00ff017b82 */ /* 0x000e220000000800 */
[----:B------:R-:W1:Y:S01]  /*0010*/  S2R R4, SR_CTAID.X ;  /* 0x0000000000047919 */ /* 0x000e620000002500 */
[----:B------:R-:W1:Y:S01]  /*0020*/  LDCU UR4, c[0x0][0x360] ;  /* 0x00006c00ff0477ac */ /* 0x000e620008000800 */
[----:B0-----:R-:W-:Y:S01]  /*0030*/  VIADD R1, R1, 0xffffffd8 ;  /* 0xffffffd801017836 */ /* 0x001fe20000000000 */
[----:B------:R-:W1:Y:S01]  /*0040*/  S2R R3, SR_TID.X ;  /* 0x0000000000037919 */ /* 0x000e620000002100 */
[----:B------:R-:W0:Y:S01]  /*0050*/  LDCU UR5, c[0x0][0x364] ;  /* 0x00006c80ff0577ac */ /* 0x000e220008000800 */
[----:B------:R-:W0:Y:S01]  /*0060*/  S2R R11, SR_CTAID.Y ;  /* 0x00000000000b7919 */ /* 0x000e220000002600 */
[----:B------:R-:W2:Y:S01]  /*0070*/  LDCU UR6, c[0x0][0x384] ;  /* 0x00007080ff0677ac */ /* 0x000ea20008000800 */
[----:B------:R-:W0:Y:S01]  /*0080*/  S2R R0, SR_TID.Y ;  /* 0x0000000000007919 */ /* 0x000e220000002200 */
[----:B-1----:R-:W-:Y:S02]  /*0090*/  IMAD R4, R4, UR4, R3 ;  /* 0x0000000404047c24 */ /* 0x002fe4000f8e0203 */
[----:B0-----:R-:W-:-:S05]  /*00a0*/  IMAD R11, R11, UR5, R0 ;  /* 0x000000050b0b7c24 */ /* 0x001fca000f8e0200 */
[----:B------:R-:W-:-:S04]  /*00b0*/  VIMNMX R0, PT, PT, R4, R11, !PT ;  /* 0x0000000b04007248 */ /* 0x000fc80007fe0100 */
[----:B--2---:R-:W-:-:S04]  /*00c0*/  ISETP.GE.AND P0, PT, R0, UR6, PT ;  /* 0x0000000600007c0c */ /* 0x004fc8000bf06270 */
[----:B------:R-:W-:-:S13]  /*00d0*/  ISETP.EQ.OR P0, PT, R4, R11, P0 ;  /* 0x0000000b0400720c */ /* 0x000fda0000702670 */
[----:B------:R-:W-:Y:S05]  /*00e0*/  @P0 EXIT ;  /* 0x000000000000094d */ /* 0x000fea0003800000 */
[----:B------:R-:W0:Y:S01]  /*00f0*/  LDC.64 R8, c[0x0][0x3a0] ;  /* 0x0000e800ff087b82 */ /* 0x000e220000000a00 */
[----:B------:R-:W1:Y:S01]  /*0100*/  LDCU.64 UR6, c[0x0][0x358] ;  /* 0x00006b00ff0677ac */ /* 0x000e620008000a00 */
[----:B------:R-:W2:Y:S01]  /*0110*/  LDCU UR4, c[0x0][0x3a8] ;  /* 0x00007500ff0477ac */ /* 0x000ea20008000800 */
[----:B0-----:R-:W-:-:S06]  /*0120*/  IMAD.WIDE.U32 R8, R11, 0x8, R8 ;  /* 0x000000080b087825 */ /* 0x001fcc00078e0008 */
[----:B-1----:R-:W3:Y:S01]  /*0130*/  LDG.E.64 R8, desc[UR6][R8.64] ;  /* 0x0000000608087981 */ /* 0x002ee2000c1e1b00 */
[----:B--2---:R-:W-:Y:S01]  /*0140*/  UIADD3 UR4, UPT, UPT, UR4, 0x2, URZ ;  /* 0x0000000204047890 */ /* 0x004fe2000fffe0ff */
[----:B------:R-:W-:Y:S05]  /*0150*/  BSSY.RECONVERGENT B0, `(.L_x_11) ;  /* 0x000005d000007945 */ /* 0x000fea0003800200 */
[----:B------:R-:W-:-:S04]  /*0160*/  ISETP.GE.AND P0, PT, R11, UR4, PT ;  /* 0x000000040b007c0c */ /* 0x000fc8000bf06270 */
[----:B------:R-:W-:Y:S01]  /*0170*/  ISETP.LT.U32.OR P0, PT, R11, 0x2, P0 ;  /* 0x000000020b00780c */ /* 0x000fe20000701470 */
[----:B---3--:R-:W-:Y:S02]  /*0180*/  IMAD.MOV.U32 R2, RZ, RZ, R8 ;  /* 0x000000ffff027224 */ /* 0x008fe400078e0008 */
[----:B------:R-:W-:-:S10]  /*0190*/  IMAD.MOV.U32 R3, RZ, RZ, R9 ;  /* 0x000000ffff037224 */ /* 0x000fd400078e0009 */
[----:B------:R-:W-:Y:S05]  /*01a0*/  @P0 BRA `(.L_x_12) ;  /* 0x00000004005c0947 */ /* 0x000fea0003800000 */
[----:B------:R-:W-:Y:S01]  /*01b0*/  DSETP.NEU.AND P0, PT, R8, RZ, PT ;  /* 0x000000ff0800722a */ /* 0x000fe20003f0d000 */
[----:B------:R-:W-:-:S13]  /*01c0*/  CS2R R2, SRZ ;  /* 0x0000000000027805 */ /* 0x000fda000001ff00 */
[----:B------:R-:W-:Y:S05]  /*01d0*/  @!P0 BRA `(.L_x_12) ;  /* 0x0000000400508947 */ /* 0x000fea0003800000 */
[----:B------:R-:W0:Y:S01]  /*01e0*/  MUFU.RCP64H R7, 6000 ;  /* 0x40b7700000077908 */ /* 0x000e220000001800 */
[----:B------:R-:W-:Y:S01]  /*01f0*/  IMAD.MOV.U32 R14, RZ, RZ, 0x0 ;  /* 0x00000000ff0e7424 */ /* 0x000fe200078e00ff */
[----:B------:R-:W1:Y:S01]  /*0200*/  LDCU UR4, c[0x0][0x380] ;  /* 0x00007000ff0477ac */ /* 0x000e620008000800 */
[----:B------:R-:W-:Y:S02]  /*0210*/  IMAD.MOV.U32 R15, RZ, RZ, 0x40b77000 ;  /* 0x40b77000ff0f7424 */ /* 0x000fe400078e00ff */
[----:B------:R-:W-:-:S06]  /*0220*/  IMAD.MOV.U32 R6, RZ, RZ, 0x1 ;  /* 0x00000001ff067424 */ /* 0x000fcc00078e00ff */
[----:B0-----:R-:W-:-:S08]  /*0230*/  DFMA R2, R6, -R14, 1 ;  /* 0x3ff000000602742b */ /* 0x001fd0000000080e */
[----:B------:R-:W-:Y:S02]  /*0240*/  DFMA R12, R2, R2, R2 ;  /* 0x00000002020c722b */ /* 0x000fe40000000002 */
[----:B-1----:R-:W0:Y:S06]  /*0250*/  I2F.F64 R2, UR4 ;  /* 0x0000000400027d12 */ /* 0x002e2c0008201c00 */
[----:B------:R-:W-:-:S08]  /*0260*/  DFMA R12, R6, R12, R6 ;  /* 0x0000000c060c722b */ /* 0x000fd00000000006 */
[----:B------:R-:W-:Y:S02]  /*0270*/  DFMA R14, R12, -R14, 1 ;  /* 0x3ff000000c0e742b */ /* 0x000fe4000000080e */
[----:B0-----:R-:W-:-:S06]  /*0280*/  DMUL R6, R2, 60 ;  /* 0x404e000002067828 */ /* 0x001fcc0000000000 */
[----:B------:R-:W-:-:S04]  /*0290*/  DFMA R14, R12, R14, R12 ;  /* 0x0000000e0c0e722b */ /* 0x000fc8000000000c */
[----:B------:R-:W-:-:S04]  /*02a0*/  FSETP.GEU.AND P1, PT, |R7|, 6.5827683646048100446e-37, PT ;  /* 0x036000000700780b */ /* 0x000fc80003f2e200 */
[----:B------:R-:W-:-:S08]  /*02b0*/  DMUL R2, R6, R14 ;  /* 0x0000000e06027228 */ /* 0x000fd00000000000 */
[----:B------:R-:W-:-:S08]  /*02c0*/  DFMA R12, R2, -6000, R6 ;  /* 0xc0b77000020c782b */ /* 0x000fd00000000006 */
[----:B------:R-:W-:-:S10]  /*02d0*/  DFMA R2, R14, R12, R2 ;  /* 0x0000000c0e02722b */ /* 0x000fd40000000002 */
[----:B------:R-:W-:-:S05]  /*02e0*/  FFMA R0, RZ, 5.732421875, R3 ;  /* 0x40b77000ff007823 */ /* 0x000fca0000000003 */
[----:B------:R-:W-:-:S13]  /*02f0*/  FSETP.GT.AND P0, PT, |R0|, 1.469367938527859385e-39, PT ;  /* 0x001000000000780b */ /* 0x000fda0003f04200 */
[----:B------:R-:W-:Y:S05]  /*0300*/  @P0 BRA P1, `(.L_x_13) ;  /* 0x0000000000200947 */ /* 0x000fea0000800000 */
[----:B------:R-:W-:Y:S01]  /*0310*/  IMAD.MOV.U32 R18, RZ, RZ, R6 ;  /* 0x000000ffff127224 */ /* 0x000fe200078e0006 */
[----:B------:R-:W-:Y:S01]  /*0320*/  MOV R0, 0x370 ;  /* 0x0000037000007802 */ /* 0x000fe20000000f00 */
[----:B------:R-:W-:Y:S02]  /*0330*/  IMAD.MOV.U32 R19, RZ, RZ, R7 ;  /* 0x000000ffff137224 */ /* 0x000fe400078e0007 */
[----:B------:R-:W-:Y:S02]  /*0340*/  IMAD.MOV.U32 R16, RZ, RZ, RZ ;  /* 0x000000ffff107224 */ /* 0x000fe400078e00ff */
[----:B------:R-:W-:-:S07]  /*0350*/  IMAD.MOV.U32 R17, RZ, RZ, 0x40b77000 ;  /* 0x40b77000ff117424 */ /* 0x000fce00078e00ff */
[----:B------:R-:W-:Y:S05]  /*0360*/  CALL.REL.NOINC `($__internal_0_$__cuda_sm20_div_rn_f64_full) ;  /* 0x0000000800307944 */ /* 0x000fea0003c00000 */
[----:B------:R-:W-:Y:S02]  /*0370*/  IMAD.MOV.U32 R2, RZ, RZ, R5 ;  /* 0x000000ffff027224 */ /* 0x000fe400078e0005 */
[----:B------:R-:W-:-:S07]  /*0380*/  IMAD.MOV.U32 R3, RZ, RZ, R6 ;  /* 0x000000ffff037224 */ /* 0x000fce00078e0006 */
.L_x_13:
[----:B------:R-:W-:Y:S01]  /*0390*/  DSETP.NEU.AND P0, PT, |R2|, +INF , PT ;  /* 0x7ff000000200742a */ /* 0x000fe20003f0d200 */
[----:B------:R-:W-:-:S13]  /*03a0*/  BSSY.RECONVERGENT B1, `(.L_x_14) ;  /* 0x0000018000017945 */ /* 0x000fda0003800200 */
[----:B------:R-:W-:Y:S01]  /*03b0*/  @!P0 DMUL R6, RZ, R2 ;  /* 0x00000002ff068228 */ /* 0x000fe20000000000 */
[----:B------:R-:W-:Y:S01]  /*03c0*/  @!P0 IMAD.MOV.U32 R0, RZ, RZ, RZ ;  /* 0x000000ffff008224 */ /* 0x000fe200078e00ff */
[----:B------:R-:W-:Y:S09]  /*03d0*/  @!P0 BRA `(.L_x_15) ;  /* 0x0000000000508947 */ /* 0x000ff20003800000 */
[----:B------:R-:W-:Y:S01]  /*03e0*/  UMOV UR4, 0x6dc9c883 ;  /* 0x6dc9c88300047882 */ /* 0x000fe20000000000 */
[----:B------:R-:W-:Y:S01]  /*03f0*/  UMOV UR5, 0x3fe45f30 ;  /* 0x3fe45f3000057882 */ /* 0x000fe20000000000 */
[C---:B------:R-:W-:Y:S02]  /*0400*/  DSETP.GE.AND P0, PT, |R2|.reuse, 2.14748364800000000000e+09, PT ;  /* 0x41e000000200742a */ /* 0x040fe40003f06200 */
[----:B------:R-:W-:Y:S01]  /*0410*/  DMUL R12, R2, UR4 ;  /* 0x00000004020c7c28 */ /* 0x000fe20008000000 */
[----:B------:R-:W-:Y:S01]  /*0420*/  UMOV UR4, 0x54442d18 ;  /* 0x54442d1800047882 */ /* 0x000fe20000000000 */
[----:B------:R-:W-:-:S04]  /*0430*/  UMOV UR5, 0x3ff921fb ;  /* 0x3ff921fb00057882 */ /* 0x000fc80000000000 */
[----:B------:R-:W0:Y:S08]  /*0440*/  F2I.F64 R0, R12 ;  /* 0x0000000c00007311 */ /* 0x000e300000301100 */
[----:B0-----:R-:W0:Y:S02]  /*0450*/  I2F.F64 R6, R0 ;  /* 0x0000000000067312 */ /* 0x001e240000201c00 */
[----:B0-----:R-:W-:Y:S01]  /*0460*/  DFMA R14, R6, -UR4, R2 ;  /* 0x80000004060e7c2b */ /* 0x001fe20008000002 */
[----:B------:R-:W-:Y:S01]  /*0470*/  UMOV UR4, 0x33145c00 ;  /* 0x33145c0000047882 */ /* 0x000fe20000000000 */
[----:B------:R-:W-:-:S06]  /*0480*/  UMOV UR5, 0x3c91a626 ;  /* 0x3c91a62600057882 */ /* 0x000fcc0000000000 */
[----:B------:R-:W-:Y:S01]  /*0490*/  DFMA R14, R6, -UR4, R14 ;  /* 0x80000004060e7c2b */ /* 0x000fe2000800000e */
[----:B------:R-:W-:Y:S01]  /*04a0*/  UMOV UR4, 0x252049c0 ;  /* 0x252049c000047882 */ /* 0x000fe20000000000 */
[----:B------:R-:W-:-:S06]  /*04b0*/  UMOV UR5, 0x397b839a ;  /* 0x397b839a00057882 */ /* 0x000fcc0000000000 */
[----:B------:R-:W-:Y:S01]  /*04c0*/  DFMA R6, R6, -UR4, R14 ;  /* 0x8000000406067c2b */ /* 0x000fe2000800000e */
[----:B------:R-:W-:Y:S10]  /*04d0*/  @!P0 BRA `(.L_x_15) ;  /* 0x0000000000108947 */ /* 0x000ff40003800000 */
[----:B------:R-:W-:Y:S01]  /*04e0*/  IMAD.MOV.U32 R5, RZ, RZ, R2 ;  /* 0x000000ffff057224 */ /* 0x000fe200078e0002 */
[----:B------:R-:W-:-:S07]  /*04f0*/  MOV R0, 0x510 ;  /* 0x0000051000007802 */ /* 0x000fce0000000f00 */
[----:B------:R-:W-:Y:S05]  /*0500*/  CALL.REL.NOINC `($_Z25compute_accelerations_gpuiiPKdPdS1_S0_i$__internal_trig_reduction_slowpathd) ;  /* 0x0000001400e07944 */ /* 0x000fea0003c00000 */
[----:B------:R-:W-:-:S07]  /*0510*/  IMAD.MOV.U32 R0, RZ, RZ, R5 ;  /* 0x000000ffff007224 */ /* 0x000fce00078e0005 */
.L_x_15:
[----:B------:R-:W-:Y:S05]  /*0520*/  BSYNC.RECONVERGENT B1 ;  /* 0x0000000000017941 */ /* 0x000fea0003800200 */
.L_x_14:
[----:B------:R-:W0:Y:S01]  /*0530*/  LDCU.64 UR4, c[0x4][0x8] ;  /* 0x01000100ff0477ac */ /* 0x000e220008000a00 */
[----:B------:R-:W-:-:S05]  /*0540*/  IMAD.SHL.U32 R2, R0, 0x40, RZ ;  /* 0x0000004000027824 */ /* 0x000fca00078e00ff */
[----:B------:R-:W-:-:S04]  /*0550*/  LOP3.LUT R2, R2, 0x40, RZ, 0xc0, !PT ;  /* 0x0000004002027812 */ /* 0x000fc800078ec0ff */
[----:B0-----:R-:W-:-:S05]  /*0560*/  IADD3 R24, P0, PT, R2, UR4, RZ ;  /* 0x0000000402187c10 */ /* 0x001fca000ff1e0ff */
[----:B------:R-:W-:-:S05]  /*0570*/  IMAD.X R25, RZ, RZ, UR5, P0 ;  /* 0x00000005ff197e24 */ /* 0x000fca00080e06ff */
[----:B------:R-:W2:Y:S04]  /*0580*/  LDG.E.128.CONSTANT R12, desc[UR6][R24.64] ;  /* 0x00000006180c7981 */ /* 0x000ea8000c1e9d00 */
[----:B------:R-:W3:Y:S04]  /*0590*/  LDG.E.128.CONSTANT R16, desc[UR6][R24.64+0x10] ;  /* 0x0000100618107981 */ /* 0x000ee8000c1e9d00 */
[----:B------:R-:W4:Y:S01]  /*05a0*/  LDG.E.128.CONSTANT R20, desc[UR6][R24.64+0x20] ;  /* 0x0000200618147981 */ /* 0x000f22000c1e9d00 */
[----:B------:R-:W-:Y:S01]  /*05b0*/  LOP3.LUT R2, R0, 0x1, RZ, 0xc0, !PT ;  /* 0x0000000100027812 */ /* 0x000fe200078ec0ff */
[----:B------:R-:W-:-:S02]  /*05c0*/  IMAD.MOV.U32 R26, RZ, RZ, 0x20fd8164 ;  /* 0x20fd8164ff1a7424 */ /* 0x000fc400078e00ff */
[----:B------:R-:W-:Y:S01]  /*05d0*/  IMAD.MOV.U32 R5, RZ, RZ, 0x3da8ff83 ;  /* 0x3da8ff83ff057424 */ /* 0x000fe200078e00ff */
[----:B------:R-:W-:Y:S01]  /*05e0*/  ISETP.NE.U32.AND P0, PT, R2, 0x1, PT ;  /* 0x000000010200780c */ /* 0x000fe20003f05070 */
[----:B------:R-:W-:-:S03]  /*05f0*/  DMUL R2, R6, R6 ;  /* 0x0000000606027228 */ /* 0x000fc60000000000 */
[----:B------:R-:W-:Y:S02]  /*0600*/  FSEL R26, R26, -8.06006814911005101289e+34, !P0 ;  /* 0xf9785eba1a1a7808 */ /* 0x000fe40004000000 */
[----:B------:R-:W-:-:S06]  /*0610*/  FSEL R27, -R5, 0.11223486810922622681, !P0 ;  /* 0x3de5db65051b7808 */ /* 0x000fcc0004000100 */
[----:B--2---:R-:W-:-:S08]  /*0620*/  DFMA R12, R2, R26, R12 ;  /* 0x0000001a020c722b */ /* 0x004fd0000000000c */
[----:B------:R-:W-:-:S08]  /*0630*/  DFMA R12, R2, R12, R14 ;  /* 0x0000000c020c722b */ /* 0x000fd0000000000e */
[----:B---3--:R-:W-:-:S08]  /*0640*/  DFMA R12, R2, R12, R16 ;  /* 0x0000000c020c722b */ /* 0x008fd00000000010 */
[----:B------:R-:W-:-:S08]  /*0650*/  DFMA R12, R2, R12, R18 ;  /* 0x0000000c020c722b */ /* 0x000fd00000000012 */
[----:B----4-:R-:W-:-:S08]  /*0660*/  DFMA R12, R2, R12, R20 ;  /* 0x0000000c020c722b */ /* 0x010fd00000000014 */
[----:B------:R-:W-:-:S08]  /*0670*/  DFMA R12, R2, R12, R22 ;  /* 0x0000000c020c722b */ /* 0x000fd00000000016 */
[----:B------:R-:W-:Y:S02]  /*0680*/  DFMA R6, R12, R6, R6 ;  /* 0x000000060c06722b */ /* 0x000fe40000000006 */
[----:B------:R-:W-:-:S10]  /*0690*/  DFMA R2, R2, R12, 1 ;  /* 0x3ff000000202742b */ /* 0x000fd4000000000c */
[----:B------:R-:W-:Y:S02]  /*06a0*/  FSEL R12, R2, R6, !P0 ;  /* 0x00000006020c7208 */ /* 0x000fe40004000000 */
[----:B------:R-:W-:Y:S01]  /*06b0*/  FSEL R13, R3, R7, !P0 ;  /* 0x00000007030d7208 */ /* 0x000fe20004000000 */
[----:B------:R-:W-:Y:S01]  /*06c0*/  DMUL R6, R8, 0.5 ;  /* 0x3fe0000008067828 */ /* 0x000fe20000000000 */
[----:B------:R-:W-:-:S04]  /*06d0*/  LOP3.LUT P0, RZ, R0, 0x2, RZ, 0xc0, !PT ;  /* 0x0000000200ff7812 */ /* 0x000fc8000780c0ff */
[----:B------:R-:W-:-:S10]  /*06e0*/  DADD R2, RZ, -R12 ;  /* 0x00000000ff027229 */ /* 0x000fd4000000080c */
[----:B------:R-:W-:Y:S02]  /*06f0*/  FSEL R2, R12, R2, !P0 ;  /* 0x000000020c027208 */ /* 0x000fe40004000000 */
[----:B------:R-:W-:-:S06]  /*0700*/  FSEL R3, R13, R3, !P0 ;  /* 0x000000030d037208 */ /* 0x000fcc0004000000 */
[----:B------:R-:W-:-:S11]  /*0710*/  DFMA R2, R6, |R2|, R8 ;  /* 0x400000020602722b */ /* 0x000fd60000000008 */
.L_x_12:
[----:B------:R-:W-:Y:S05]  /*0720*/  BSYNC.RECONVERGENT B0 ;  /* 0x0000000000007941 */ /* 0x000fea0003800200 */
.L_x_11:
[----:B------:R-:W0:Y:S01]  /*0730*/  LDC.64 R16, c[0x0][0x388] ;  /* 0x0000e200ff107b82 */ /* 0x000e220000000a00 */
[----:B------:R-:W-:Y:S02]  /*0740*/  IMAD R15, R11, 0x3, RZ ;  /* 0x000000030b0f7824 */ /* 0x000fe400078e02ff */
[----:B------:R-:W-:Y:S02]  /*0750*/  IMAD R4, R4, 0x3, RZ ;  /* 0x0000000304047824 */ /* 0x000fe400078e02ff */
[----:B0-----:R-:W-:-:S04]  /*0760*/  IMAD.WIDE.U32 R14, R15, 0x8, R16 ;  /* 0x000000080f0e7825 */ /* 0x001fc800078e0010 */
[----:B------:R-:W-:Y:S01]  /*0770*/  IMAD.WIDE R16, R4, 0x8, R16 ;  /* 0x0000000804107825 */ /* 0x000fe200078e0210 */
[----:B------:R-:W2:Y:S04]  /*0780*/  LDG.E.64 R8, desc[UR6][R14.64+0x8] ;  /* 0x000008060e087981 */ /* 0x000ea8000c1e1b00 */
[----:B------:R-:W2:Y:S04]  /*0790*/  LDG.E.64 R12, desc[UR6][R16.64+0x8] ;  /* 0x00000806100c7981 */ /* 0x000ea8000c1e1b00 */
[----:B------:R-:W3:Y:S04]  /*07a0*/  LDG.E.64 R10, desc[UR6][R14.64] ;  /* 0x000000060e0a7981 */ /* 0x000ee8000c1e1b00 */
[----:B------:R-:W3:Y:S04]  /*07b0*/  LDG.E.64 R6, desc[UR6][R16.64] ;  /* 0x0000000610067981 */ /* 0x000ee8000c1e1b00 */
[----:B------:R-:W4:Y:S04]  /*07c0*/  LDG.E.64 R18, desc[UR6][R14.64+0x10] ;  /* 0x000010060e127981 */ /* 0x000f28000c1e1b00 */
[----:B------:R-:W4:Y:S01]  /*07d0*/  LDG.E.64 R20, desc[UR6][R16.64+0x10] ;  /* 0x0000100610147981 */ /* 0x000f22000c1e1b00 */
[----:B------:R-:W-:Y:S01]  /*07e0*/  UMOV UR4, 0xa0b5ed8d ;  /* 0xa0b5ed8d00047882 */ /* 0x000fe20000000000 */
[----:B------:R-:W-:Y:S01]  /*07f0*/  UMOV UR5, 0x3eb0c6f7 ;  /* 0x3eb0c6f700057882 */ /* 0x000fe20000000000 */
[----:B------:R-:W-:Y:S01]  /*0800*/  BSSY.RECONVERGENT B0, `(.L_x_16) ;  /* 0x0000011000007945 */ /* 0x000fe20003800200 */
[----:B--2---:R-:W-:-:S02]  /*0810*/  DADD R8, R8, -R12 ;  /* 0x0000000008087229 */ /* 0x004fc4000000080c */
[----:B---3--:R-:W-:-:S06]  /*0820*/  DADD R10, R10, -R6 ;  /* 0x000000000a0a7229 */ /* 0x008fcc0000000806 */
[----:B------:R-:W-:Y:S02]  /*0830*/  DMUL R6, R8, R8 ;  /* 0x0000000808067228 */ /* 0x000fe40000000000 */
[----:B----4-:R-:W-:-:S06]  /*0840*/  DADD R12, R18, -R20 ;  /* 0x00000000120c7229 */ /* 0x010fcc0000000814 */
[----:B------:R-:W-:-:S08]  /*0850*/  DFMA R6, R10, R10, R6 ;  /* 0x0000000a0a06722b */ /* 0x000fd00000000006 */
[----:B------:R-:W-:-:S08]  /*0860*/  DFMA R6, R12, R12, R6 ;  /* 0x0000000c0c06722b */ /* 0x000fd00000000006 */
[----:B------:R-:W-:-:S08]  /*0870*/  DADD R6, R6, UR4 ;  /* 0x0000000406067e29 */ /* 0x000fd00008000000 */
[----:B------:R-:W-:-:S14]  /*0880*/  DSETP.NEU.AND P0, PT, R6, RZ, PT ;  /* 0x000000ff0600722a */ /* 0x000fdc0003f0d000 */
[----:B------:R-:W-:Y:S01]  /*0890*/  @!P0 CS2R R14, SRZ ;  /* 0x00000000000e8805 */ /* 0x000fe2000001ff00 */
[----:B------:R-:W-:Y:S06]  /*08a0*/  @!P0 BRA `(.L_x_17) ;  /* 0x0000000000188947 */ /* 0x000fec0003800000 */
[----:B------:R-:W-:Y:S01]  /*08b0*/  DADD R22, -RZ, |R6| ;  /* 0x00000000ff167229 */ /* 0x000fe20000000506 */
[----:B------:R-:W-:-:S10]  /*08c0*/  MOV R0, 0x8e0 ;  /* 0x000008e000007802 */ /* 0x000fd40000000f00 */
[----:B------:R-:W-:Y:S05]  /*08d0*/  CALL.REL.NOINC `($_Z25compute_accelerations_gpuiiPKdPdS1_S0_i$__internal_accurate_pow) ;  /* 0x0000000800487944 */ /* 0x000fea0003c00000 */
[----:B------:R-:W-:-:S04]  /*08e0*/  ISETP.GE.AND P0, PT, R7, RZ, PT ;  /* 0x000000ff0700720c */ /* 0x000fc80003f06270 */
[----:B------:R-:W-:Y:S02]  /*08f0*/  FSEL R14, R5, RZ, P0 ;  /* 0x000000ff050e7208 */ /* 0x000fe40000000000 */
[----:B------:R-:W-:-:S07]  /*0900*/  FSEL R15, R18, -QNAN , P0 ;  /* 0xfff80000120f7808 */ /* 0x000fce0000000000 */
.L_x_17:
[----:B------:R-:W-:Y:S05]  /*0910*/  BSYNC.RECONVERGENT B0 ;  /* 0x0000000000007941 */ /* 0x000fea0003800200 */
.L_x_16:
[C---:B------:R-:W-:Y:S01]  /*0920*/  DADD R16, R6.reuse, 1.5 ;  /* 0x3ff8000006107429 */ /* 0x040fe20000000000 */
[----:B------:R-:W-:Y:S01]  /*0930*/  BSSY.RECONVERGENT B0, `(.L_x_18) ;  /* 0x000000b000007945 */ /* 0x000fe20003800200 */
[----:B------:R-:W-:-:S08]  /*0940*/  DSETP.NEU.AND P1, PT, R6, 1, PT ;  /* 0x3ff000000600742a */ /* 0x000fd00003f2d000 */
[----:B------:R-:W-:-:S04]  /*0950*/  LOP3.LUT R16, R17, 0x7ff00000, RZ, 0xc0, !PT ;  /* 0x7ff0000011107812 */ /* 0x000fc800078ec0ff */
[----:B------:R-:W-:-:S13]  /*0960*/  ISETP.NE.AND P0, PT, R16, 0x7ff00000, PT ;  /* 0x7ff000001000780c */ /* 0x000fda0003f05270 */
[----:B------:R-:W-:Y:S05]  /*0970*/  @P0 BRA `(.L_x_19) ;  /* 0x0000000000180947 */ /* 0x000fea0003800000 */
[----:B------:R-:W-:-:S14]  /*0980*/  DSETP.NAN.AND P0, PT, R6, R6, PT ;  /* 0x000000060600722a */ /* 0x000fdc0003f08000 */
[----:B------:R-:W-:Y:S01]  /*0990*/  @P0 DADD R14, R6, 1.5 ;  /* 0x3ff80000060e0429 */ /* 0x000fe20000000000 */
[----:B------:R-:W-:Y:S10]  /*09a0*/  @P0 BRA `(.L_x_19) ;  /* 0x00000000000c0947 */ /* 0x000ff40003800000 */
[----:B------:R-:W-:-:S14]  /*09b0*/  DSETP.NEU.AND P0, PT, R6, +INF , PT ;  /* 0x7ff000000600742a */ /* 0x000fdc0003f0d000 */
[----:B------:R-:W-:Y:S02]  /*09c0*/  @!P0 IMAD.MOV.U32 R14, RZ, RZ, 0x0 ;  /* 0x00000000ff0e8424 */ /* 0x000fe400078e00ff */
[----:B------:R-:W-:-:S07]  /*09d0*/  @!P0 IMAD.MOV.U32 R15, RZ, RZ, 0x7ff00000 ;  /* 0x7ff00000ff0f8424 */ /* 0x000fce00078e00ff */
.L_x_19:
[----:B------:R-:W-:Y:S05]  /*09e0*/  BSYNC.RECONVERGENT B0 ;  /* 0x0000000000007941 */ /* 0x000fea0003800200 */
.L_x_18:
[----:B------:R-:W-:Y:S01]  /*09f0*/  FSEL R7, R15, 1.875, P1 ;  /* 0x3ff000000f077808 */ /* 0x000fe20000800000 */
[----:B------:R-:W-:Y:S01]  /*0a00*/  UMOV UR4, 0xf4deae16 ;  /* 0xf4deae1600047882 */ /* 0x000fe20000000000 */
[----:B------:R-:W-:Y:S01]  /*0a10*/  FSEL R6, R14, RZ, P1 ;  /* 0x000000ff0e067208 */ /* 0x000fe20000800000 */
[----:B------:R-:W-:Y:S01]  /*0a20*/  IMAD.MOV.U32 R14, RZ, RZ, 0x1 ;  /* 0x00000001ff0e7424 */ /* 0x000fe200078e00ff */
[----:B------:R-:W0:Y:S01]  /*0a30*/  MUFU.RCP64H R15, R7 ;  /* 0x00000007000f7308 */ /* 0x000e220000001800 */
[----:B------:R-:W-:Y:S01]  /*0a40*/  UMOV UR5, 0x3dd25868 ;  /* 0x3dd2586800057882 */ /* 0x000fe20000000000 */
[----:B------:R-:W-:Y:S01]  /*0a50*/  BSSY.RECONVERGENT B0, `(.L_x_20) ;  /* 0x0000014000007945 */ /* 0x000fe20003800200 */
[----:B------:R-:W-:-:S10]  /*0a60*/  DMUL R18, R2, UR4 ;  /* 0x0000000402127c28 */ /* 0x000fd40008000000 */
[----:B------:R-:W-:Y:S01]  /*0a70*/  FSETP.GEU.AND P1, PT, |R19|, 6.5827683646048100446e-37, PT ;  /* 0x036000001300780b */ /* 0x000fe20003f2e200 */
[----:B0-----:R-:W-:-:S08]  /*0a80*/  DFMA R16, -R6, R14, 1 ;  /* 0x3ff000000610742b */ /* 0x001fd0000000010e */
[----:B------:R-:W-:-:S08]  /*0a90*/  DFMA R16, R16, R16, R16 ;  /* 0x000000101010722b */ /* 0x000fd00000000010 */
[----:B------:R-:W-:-:S08]  /*0aa0*/  DFMA R16, R14, R16, R14 ;  /* 0x000000100e10722b */ /* 0x000fd0000000000e */
[----:B------:R-:W-:-:S08]  /*0ab0*/  DFMA R14, -R6, R16, 1 ;  /* 0x3ff00000060e742b */ /* 0x000fd00000000110 */
[----:B------:R-:W-:-:S08]  /*0ac0*/  DFMA R14, R16, R14, R16 ;  /* 0x0000000e100e722b */ /* 0x000fd00000000010 */
[----:B------:R-:W-:-:S08]  /*0ad0*/  DMUL R2, R18, R14 ;  /* 0x0000000e12027228 */ /* 0x000fd00000000000 */
[----:B------:R-:W-:-:S08]  /*0ae0*/  DFMA R16, -R6, R2, R18 ;  /* 0x000000020610722b */ /* 0x000fd00000000112 */
[----:B------:R-:W-:-:S10]  /*0af0*/  DFMA R2, R14, R16, R2 ;  /* 0x000000100e02722b */ /* 0x000fd40000000002 */
[----:B------:R-:W-:-:S05]  /*0b00*/  FFMA R0, RZ, R7, R3 ;  /* 0x00000007ff007223 */ /* 0x000fca0000000003 */
[----:B------:R-:W-:-:S13]  /*0b10*/  FSETP.GT.AND P0, PT, |R0|, 1.469367938527859385e-39, PT ;  /* 0x001000000000780b */ /* 0x000fda0003f04200 */
[----:B------:R-:W-:Y:S05]  /*0b20*/  @P0 BRA P1, `(.L_x_21) ;  /* 0x0000000000180947 */ /* 0x000fea0000800000 */
[----:B------:R-:W-:Y:S01]  /*0b30*/  IMAD.MOV.U32 R16, RZ, RZ, R6 ;  /* 0x000000ffff107224 */ /* 0x000fe200078e0006 */
[----:B------:R-:W-:Y:S01]  /*0b40*/  MOV R0, 0xb70 ;  /* 0x00000b7000007802 */ /* 0x000fe20000000f00 */
[----:B------:R-:W-:-:S07]  /*0b50*/  IMAD.MOV.U32 R17, RZ, RZ, R7 ;  /* 0x000000ffff117224 */ /* 0x000fce00078e0007 */
[----:B------:R-:W-:Y:S05]  /*0b60*/  CALL.REL.NOINC `($__internal_0_$__cuda_sm20_div_rn_f64_full) ;  /* 0x0000000000307944 */ /* 0x000fea0003c00000 */
[----:B------:R-:W-:Y:S02]  /*0b70*/  IMAD.MOV.U32 R2, RZ, RZ, R5 ;  /* 0x000000ffff027224 */ /* 0x000fe400078e0005 */
[----:B------:R-:W-:-:S07]  /*0b80*/  IMAD.MOV.U32 R3, RZ, RZ, R6 ;  /* 0x000000ffff037224 */ /* 0x000fce00078e0006 */
.L_x_21:
[----:B------:R-:W-:Y:S05]  /*0b90*/  BSYNC.RECONVERGENT B0 ;  /* 0x0000000000007941 */ /* 0x000fea0003800200 */
.L_x_20:
[----:B------:R-:W0:Y:S01]  /*0ba0*/  LDC.64 R6, c[0x0][0x398] ;  /* 0x0000e600ff067b82 */ /* 0x000e220000000a00 */
[-C--:B------:R-:W-:Y:S02]  /*0bb0*/  DMUL R10, R10, R2.reuse ;  /* 0x000000020a0a7228 */ /* 0x080fe40000000000 */
[-C--:B------:R-:W-:Y:S02]  /*0bc0*/  DMUL R8, R8, R2.reuse ;  /* 0x0000000208087228 */ /* 0x080fe40000000000 */
[----:B------:R-:W-:Y:S01]  /*0bd0*/  DMUL R2, R12, R2 ;  /* 0x000000020c027228 */ /* 0x000fe20000000000 */
[----:B0-----:R-:W-:-:S05]  /*0be0*/  IMAD.WIDE R4, R4, 0x8, R6 ;  /* 0x0000000804047825 */ /* 0x001fca00078e0206 */
[----:B------:R-:W-:Y:S04]  /*0bf0*/  REDG.E.ADD.F64.RN.STRONG.GPU desc[UR6][R4.64], R10 ;  /* 0x0000000a040079a6 */ /* 0x000fe8000c12ff06 */
[----:B------:R-:W-:Y:S04]  /*0c00*/  REDG.E.ADD.F64.RN.STRONG.GPU desc[UR6][R4.64+0x8], R8 ;  /* 0x00000808040079a6 */ /* 0x000fe8000c12ff06 */
[----:B------:R-:W-:Y:S01]  /*0c10*/  REDG.E.ADD.F64.RN.STRONG.GPU desc[UR6][R4.64+0x10], R2 ;  /* 0x00001002040079a6 */ /* 0x000fe2000c12ff06 */
[----:B------:R-:W-:Y:S05]  /*0c20*/  EXIT ;  /* 0x000000000000794d */ /* 0x000fea0003800000 */
        .weak           $__internal_0_$__cuda_sm20_div_rn_f64_full
        .type           $__internal_0_$__cuda_sm20_div_rn_f64_full,@function
        .size           $__internal_0_$__cuda_sm20_div_rn_f64_full,($_Z25compute_accelerations_gpuiiPKdPdS1_S0_i$__internal_accurate_pow - $__internal_0_$__cuda_sm20_div_rn_f64_full)
$__internal_0_$__cuda_sm20_div_rn_f64_full:
[C---:B------:R-:W-:Y:S01]  /*0c30*/  FSETP.GEU.AND P0, PT, |R17|.reuse, 1.469367938527859385e-39, PT ;  /* 0x001000001100780b */ /* 0x040fe20003f0e200 */
[----:B------:R-:W-:Y:S01]  /*0c40*/  IMAD.MOV.U32 R6, RZ, RZ, 0x1 ;  /* 0x00000001ff067424 */ /* 0x000fe200078e00ff */
[----:B------:R-:W-:Y:S01]  /*0c50*/  LOP3.LUT R14, R17, 0x800fffff, RZ, 0xc0, !PT ;  /* 0x800fffff110e7812 */ /* 0x000fe200078ec0ff */
[----:B------:R-:W-:Y:S01]  /*0c60*/  BSSY.RECONVERGENT B1, `(.L_x_22) ;  /* 0x0000054000017945 */ /* 0x000fe20003800200 */
[C---:B------:R-:W-:Y:S02]  /*0c70*/  FSETP.GEU.AND P2, PT, |R19|.reuse, 1.469367938527859385e-39, PT ;  /* 0x001000001300780b */ /* 0x040fe40003f4e200 */
[----:B------:R-:W-:Y:S01]  /*0c80*/  LOP3.LUT R15, R14, 0x3ff00000, RZ, 0xfc, !PT ;  /* 0x3ff000000e0f7812 */ /* 0x000fe200078efcff */
[----:B------:R-:W-:Y:S01]  /*0c90*/  IMAD.MOV.U32 R14, RZ, RZ, R16 ;  /* 0x000000ffff0e7224 */ /* 0x000fe200078e0010 */
[----:B------:R-:W-:Y:S02]  /*0ca0*/  LOP3.LUT R2, R19, 0x7ff00000, RZ, 0xc0, !PT ;  /* 0x7ff0000013027812 */ /* 0x000fe400078ec0ff */
[----:B------:R-:W-:-:S03]  /*0cb0*/  LOP3.LUT R5, R17, 0x7ff00000, RZ, 0xc0, !PT ;  /* 0x7ff0000011057812 */ /* 0x000fc600078ec0ff */
[----:B------:R-:W-:Y:S01]  /*0cc0*/  @!P0 DMUL R14, R16, 8.98846567431157953865e+307 ;  /* 0x7fe00000100e8828 */ /* 0x000fe20000000000 */
[C---:B------:R-:W-:Y:S01]  /*0cd0*/  ISETP.GE.U32.AND P1, PT, R2.reuse, R5, PT ;  /* 0x000000050200720c */ /* 0x040fe20003f26070 */
[----:B------:R-:W-:Y:S02]  /*0ce0*/  IMAD.MOV.U32 R26, RZ, RZ, R2 ;  /* 0x000000ffff1a7224 */ /* 0x000fe400078e0002 */
[----:B------:R-:W-:Y:S01]  /*0cf0*/  @!P2 LOP3.LUT R3, R17, 0x7ff00000, RZ, 0xc0, !PT ;  /* 0x7ff000001103a812 */ /* 0x000fe200078ec0ff */
[----:B------:R-:W-:Y:S01]  /*0d00*/  @!P2 IMAD.MOV.U32 R24, RZ, RZ, RZ ;  /* 0x000000ffff18a224 */ /* 0x000fe200078e00ff */
[----:B------:R-:W0:Y:S02]  /*0d10*/  MUFU.RCP64H R7, R15 ;  /* 0x0000000f00077308 */ /* 0x000e240000001800 */
[----:B------:R-:W-:Y:S01]  /*0d20*/  @!P2 ISETP.GE.U32.AND P3, PT, R2, R3, PT ;  /* 0x000000030200a20c */ /* 0x000fe20003f66070 */
[----:B------:R-:W-:Y:S01]  /*0d30*/  IMAD.MOV.U32 R3, RZ, RZ, 0x1ca00000 ;  /* 0x1ca00000ff037424 */ /* 0x000fe200078e00ff */
[----:B------:R-:W-:-:S04]  /*0d40*/  @!P0 LOP3.LUT R5, R15, 0x7ff00000, RZ, 0xc0, !PT ;  /* 0x7ff000000f058812 */ /* 0x000fc800078ec0ff */
[----:B------:R-:W-:Y:S01]  /*0d50*/  @!P2 SEL R23, R3, 0x63400000, !P3 ;  /* 0x634000000317a807 */ /* 0x000fe20005800000 */
[----:B------:R-:W-:-:S03]  /*0d60*/  VIADD R27, R5, 0xffffffff ;  /* 0xffffffff051b7836 */ /* 0x000fc60000000000 */
[----:B------:R-:W-:-:S04]  /*0d70*/  @!P2 LOP3.LUT R23, R23, 0x80000000, R19, 0xf8, !PT ;  /* 0x800000001717a812 */ /* 0x000fc800078ef813 */
[----:B------:R-:W-:Y:S01]  /*0d80*/  @!P2 LOP3.LUT R25, R23, 0x100000, RZ, 0xfc, !PT ;  /* 0x001000001719a812 */ /* 0x000fe200078efcff */
[----:B0-----:R-:W-:-:S08]  /*0d90*/  DFMA R20, R6, -R14, 1 ;  /* 0x3ff000000614742b */ /* 0x001fd0000000080e */
[----:B------:R-:W-:-:S08]  /*0da0*/  DFMA R20, R20, R20, R20 ;  /* 0x000000141414722b */ /* 0x000fd00000000014 */
[----:B------:R-:W-:Y:S01]  /*0db0*/  DFMA R20, R6, R20, R6 ;  /* 0x000000140614722b */ /* 0x000fe20000000006 */
[----:B------:R-:W-:Y:S01]  /*0dc0*/  SEL R7, R3, 0x63400000, !P1 ;  /* 0x6340000003077807 */ /* 0x000fe20004800000 */
[----:B------:R-:W-:-:S03]  /*0dd0*/  IMAD.MOV.U32 R6, RZ, RZ, R18 ;  /* 0x000000ffff067224 */ /* 0x000fc600078e0012 */
[----:B------:R-:W-:-:S03]  /*0de0*/  LOP3.LUT R7, R7, 0x800fffff, R19, 0xf8, !PT ;  /* 0x800fffff07077812 */ /* 0x000fc600078ef813 */
[----:B------:R-:W-:-:S03]  /*0df0*/  DFMA R22, R20, -R14, 1 ;  /* 0x3ff000001416742b */ /* 0x000fc6000000080e */
[----:B------:R-:W-:-:S05]  /*0e00*/  @!P2 DFMA R6, R6, 2, -R24 ;  /* 0x400000000606a82b */ /* 0x000fca0000000818 */
[----:B------:R-:W-:-:S05]  /*0e10*/  DFMA R20, R20, R22, R20 ;  /* 0x000000161414722b */ /* 0x000fca0000000014 */
[----:B------:R-:W-:-:S03]  /*0e20*/  @!P2 LOP3.LUT R26, R7, 0x7ff00000, RZ, 0xc0, !PT ;  /* 0x7ff00000071aa812 */ /* 0x000fc600078ec0ff */
[----:B------:R-:W-:Y:S02]  /*0e30*/  DMUL R22, R20, R6 ;  /* 0x0000000614167228 */ /* 0x000fe40000000000 */
[----:B------:R-:W-:-:S05]  /*0e40*/  VIADD R24, R26, 0xffffffff ;  /* 0xffffffff1a187836 */ /* 0x000fca0000000000 */
[----:B------:R-:W-:Y:S01]  /*0e50*/  ISETP.GT.U32.AND P0, PT, R24, 0x7feffffe, PT ;  /* 0x7feffffe1800780c */ /* 0x000fe20003f04070 */
[----:B------:R-:W-:-:S03]  /*0e60*/  DFMA R24, R22, -R14, R6 ;  /* 0x8000000e1618722b */ /* 0x000fc60000000006 */
[----:B------:R-:W-:-:S05]  /*0e70*/  ISETP.GT.U32.OR P0, PT, R27, 0x7feffffe, P0 ;  /* 0x7feffffe1b00780c */ /* 0x000fca0000704470 */
[----:B------:R-:W-:-:S08]  /*0e80*/  DFMA R24, R20, R24, R22 ;  /* 0x000000181418722b */ /* 0x000fd00000000016 */
[----:B------:R-:W-:Y:S05]  /*0e90*/  @P0 BRA `(.L_x_23) ;  /* 0x00000000006c0947 */ /* 0x000fea0003800000 */
[----:B------:R-:W-:Y:S01]  /*0ea0*/  LOP3.LUT R19, R17, 0x7ff00000, RZ, 0xc0, !PT ;  /* 0x7ff0000011137812 */ /* 0x000fe200078ec0ff */
[----:B------:R-:W-:-:S03]  /*0eb0*/  IMAD.MOV.U32 R18, RZ, RZ, RZ ;  /* 0x000000ffff127224 */ /* 0x000fc600078e00ff */
[CC--:B------:R-:W-:Y:S02]  /*0ec0*/  VIADDMNMX R5, R2.reuse, -R19.reuse, 0xb9600000, !PT ;  /* 0xb960000002057446 */ /* 0x0c0fe40007800913 */
[----:B------:R-:W-:Y:S02]  /*0ed0*/  ISETP.GE.U32.AND P0, PT, R2, R19, PT ;  /* 0x000000130200720c */ /* 0x000fe40003f06070 */
[----:B------:R-:W-:Y:S02]  /*0ee0*/  VIMNMX R5, PT, PT, R5, 0x46a00000, PT ;  /* 0x46a0000005057848 */ /* 0x000fe40003fe0100 */
[----:B------:R-:W-:-:S05]  /*0ef0*/  SEL R2, R3, 0x63400000, !P0 ;  /* 0x6340000003027807 */ /* 0x000fca0004000000 */
[----:B------:R-:W-:-:S04]  /*0f00*/  IMAD.IADD R5, R5, 0x1, -R2 ;  /* 0x0000000105057824 */ /* 0x000fc800078e0a02 */
[----:B------:R-:W-:-:S06]  /*0f10*/  VIADD R19, R5, 0x7fe00000 ;  /* 0x7fe0000005137836 */ /* 0x000fcc0000000000 */
[----:B------:R-:W-:-:S10]  /*0f20*/  DMUL R2, R24, R18 ;  /* 0x0000001218027228 */ /* 0x000fd40000000000 */
[----:B------:R-:W-:-:S13]  /*0f30*/  FSETP.GTU.AND P0, PT, |R3|, 1.469367938527859385e-39, PT ;  /* 0x001000000300780b */ /* 0x000fda0003f0c200 */
[----:B------:R-:W-:Y:S05]  /*0f40*/  @P0 BRA `(.L_x_24) ;  /* 0x0000000000940947 */ /* 0x000fea0003800000 */
[----:B------:R-:W-:Y:S01]  /*0f50*/  DFMA R6, R24, -R14, R6 ;  /* 0x8000000e1806722b */ /* 0x000fe20000000006 */
[----:B------:R-:W-:-:S09]  /*0f60*/  IMAD.MOV.U32 R18, RZ, RZ, RZ ;  /* 0x000000ffff127224 */ /* 0x000fd200078e00ff */
[C---:B------:R-:W-:Y:S02]  /*0f70*/  FSETP.NEU.AND P0, PT, R7.reuse, RZ, PT ;  /* 0x000000ff0700720b */ /* 0x040fe40003f0d000 */
[----:B------:R-:W-:-:S04]  /*0f80*/  LOP3.LUT R17, R7, 0x80000000, R17, 0x48, !PT ;  /* 0x8000000007117812 */ /* 0x000fc800078e4811 */
[----:B------:R-:W-:-:S07]  /*0f90*/  LOP3.LUT R19, R17, R19, RZ, 0xfc, !PT ;  /* 0x0000001311137212 */ /* 0x000fce00078efcff */
[----:B------:R-:W-:Y:S05]  /*0fa0*/  @!P0 BRA `(.L_x_24) ;  /* 0x00000000007c8947 */ /* 0x000fea0003800000 */
[----:B------:R-:W-:Y:S01]  /*0fb0*/  IMAD.MOV R7, RZ, RZ, -R5 ;  /* 0x000000ffff077224 */ /* 0x000fe200078e0a05 */
[----:B------:R-:W-:Y:S01]  /*0fc0*/  DMUL.RP R18, R24, R18 ;  /* 0x0000001218127228 */ /* 0x000fe20000008000 */
[----:B------:R-:W-:Y:S01]  /*0fd0*/  IMAD.MOV.U32 R6, RZ, RZ, RZ ;  /* 0x000000ffff067224 */ /* 0x000fe200078e00ff */
[----:B------:R-:W-:-:S05]  /*0fe0*/  IADD3 R5, PT, PT, -R5, -0x43300000, RZ ;  /* 0xbcd0000005057810 */ /* 0x000fca0007ffe1ff */
[----:B------:R-:W-:-:S03]  /*0ff0*/  DFMA R6, R2, -R6, R24 ;  /* 0x800000060206722b */ /* 0x000fc60000000018 */
[----:B------:R-:W-:-:S07]  /*1000*/  LOP3.LUT R17, R19, R17, RZ, 0x3c, !PT ;  /* 0x0000001113117212 */ /* 0x000fce00078e3cff */
[----:B------:R-:W-:-:S04]  /*1010*/  FSETP.NEU.AND P0, PT, |R7|, R5, PT ;  /* 0x000000050700720b */ /* 0x000fc80003f0d200 */
[----:B------:R-:W-:Y:S02]  /*1020*/  FSEL R2, R18, R2, !P0 ;  /* 0x0000000212027208 */ /* 0x000fe40004000000 */
[----:B------:R-:W-:Y:S01]  /*1030*/  FSEL R3, R17, R3, !P0 ;  /* 0x0000000311037208 */ /* 0x000fe20004000000 */
[----:B------:R-:W-:Y:S06]  /*1040*/  BRA `(.L_x_24) ;  /* 0x0000000000547947 */ /* 0x000fec0003800000 */
.L_x_23:
[----:B------:R-:W-:-:S14]  /*1050*/  DSETP.NAN.AND P0, PT, R18, R18, PT ;  /* 0x000000121200722a */ /* 0x000fdc0003f08000 */
[----:B------:R-:W-:Y:S05]  /*1060*/  @P0 BRA `(.L_x_25) ;  /* 0x0000000000440947 */ /* 0x000fea0003800000 */
[----:B------:R-:W-:-:S14]  /*1070*/  DSETP.NAN.AND P0, PT, R16, R16, PT ;  /* 0x000000101000722a */ /* 0x000fdc0003f08000 */
[----:B------:R-:W-:Y:S05]  /*1080*/  @P0 BRA `(.L_x_26) ;  /* 0x0000000000300947 */ /* 0x000fea0003800000 */
[----:B------:R-:W-:Y:S01]  /*1090*/  ISETP.NE.AND P0, PT, R26, R5, PT ;  /* 0x000000051a00720c */ /* 0x000fe20003f05270 */
[----:B------:R-:W-:Y:S02]  /*10a0*/  IMAD.MOV.U32 R2, RZ, RZ, 0x0 ;  /* 0x00000000ff027424 */ /* 0x000fe400078e00ff */
[----:B------:R-:W-:-:S10]  /*10b0*/  IMAD.MOV.U32 R3, RZ, RZ, -0x80000 ;  /* 0xfff80000ff037424 */ /* 0x000fd400078e00ff */
[----:B------:R-:W-:Y:S05]  /*10c0*/  @!P0 BRA `(.L_x_24) ;  /* 0x0000000000348947 */ /* 0x000fea0003800000 */
[----:B------:R-:W-:Y:S02]  /*10d0*/  ISETP.NE.AND P0, PT, R26, 0x7ff00000, PT ;  /* 0x7ff000001a00780c */ /* 0x000fe40003f05270 */
[----:B------:R-:W-:Y:S02]  /*10e0*/  LOP3.LUT R3, R19, 0x80000000, R17, 0x48, !PT ;  /* 0x8000000013037812 */ /* 0x000fe400078e4811 */
[----:B------:R-:W-:-:S13]  /*10f0*/  ISETP.EQ.OR P0, PT, R5, RZ, !P0 ;  /* 0x000000ff0500720c */ /* 0x000fda0004702670 */
[----:B------:R-:W-:Y:S01]  /*1100*/  @P0 LOP3.LUT R5, R3, 0x7ff00000, RZ, 0xfc, !PT ;  /* 0x7ff0000003050812 */ /* 0x000fe200078efcff */
[----:B------:R-:W-:Y:S02]  /*1110*/  @!P0 IMAD.MOV.U32 R2, RZ, RZ, RZ ;  /* 0x000000ffff028224 */ /* 0x000fe400078e00ff */
[----:B------:R-:W-:Y:S02]  /*1120*/  @P0 IMAD.MOV.U32 R2, RZ, RZ, RZ ;  /* 0x000000ffff020224 */ /* 0x000fe400078e00ff */
[----:B------:R-:W-:Y:S01]  /*1130*/  @P0 IMAD.MOV.U32 R3, RZ, RZ, R5 ;  /* 0x000000ffff030224 */ /* 0x000fe200078e0005 */
[----:B------:R-:W-:Y:S06]  /*1140*/  BRA `(.L_x_24) ;  /* 0x0000000000147947 */ /* 0x000fec0003800000 */
.L_x_26:
[----:B------:R-:W-:Y:S01]  /*1150*/  LOP3.LUT R3, R17, 0x80000, RZ, 0xfc, !PT ;  /* 0x0008000011037812 */ /* 0x000fe200078efcff */
[----:B------:R-:W-:Y:S01]  /*1160*/  IMAD.MOV.U32 R2, RZ, RZ, R16 ;  /* 0x000000ffff027224 */ /* 0x000fe200078e0010 */
[----:B------:R-:W-:Y:S06]  /*1170*/  BRA `(.L_x_24) ;  /* 0x0000000000087947 */ /* 0x000fec0003800000 */
.L_x_25:
[----:B------:R-:W-:Y:S01]  /*1180*/  LOP3.LUT R3, R19, 0x80000, RZ, 0xfc, !PT ;  /* 0x0008000013037812 */ /* 0x000fe200078efcff */
[----:B------:R-:W-:-:S07]  /*1190*/  IMAD.MOV.U32 R2, RZ, RZ, R18 ;  /* 0x000000ffff027224 */ /* 0x000fce00078e0012 */
.L_x_24:
[----:B------:R-:W-:Y:S05]  /*11a0*/  BSYNC.RECONVERGENT B1 ;  /* 0x0000000000017941 */ /* 0x000fea0003800200 */
.L_x_22:
[----:B------:R-:W-:Y:S02]  /*11b0*/  IMAD.MOV.U32 R5, RZ, RZ, R2 ;  /* 0x000000ffff057224 */ /* 0x000fe400078e0002 */
[----:B------:R-:W-:Y:S02]  /*11c0*/  IMAD.MOV.U32 R6, RZ, RZ, R3 ;  /* 0x000000ffff067224 */ /* 0x000fe400078e0003 */
[----:B------:R-:W-:Y:S02]  /*11d0*/  IMAD.MOV.U32 R2, RZ, RZ, R0 ;  /* 0x000000ffff027224 */ /* 0x000fe400078e0000 */
[----:B------:R-:W-:-:S04]  /*11e0*/  IMAD.MOV.U32 R3, RZ, RZ, 0x0 ;  /* 0x00000000ff037424 */ /* 0x000fc800078e00ff */
[----:B------:R-:W-:Y:S05]  /*11f0*/  RET.REL.NODEC R2 `(_Z25compute_accelerations_gpuiiPKdPdS1_S0_i) ;  /* 0xffffffec02807950 */ /* 0x000fea0003c3ffff */
        .type           $_Z25compute_accelerations_gpuiiPKdPdS1_S0_i$__internal_accurate_pow,@function
        .size           $_Z25compute_accelerations_gpuiiPKdPdS1_S0_i$__internal_accurate_pow,($_Z25compute_accelerations_gpuiiPKdPdS1_S0_i$__internal_trig_reduction_slowpathd - $_Z25compute_accelerations_gpuiiPKdPdS1_S0_i$__internal_accurate_pow)
$_Z25compute_accelerations_gpuiiPKdPdS1_S0_i$__internal_accurate_pow:
[----:B------:R-:W-:Y:S01]  /*1200*/  ISETP.GT.U32.AND P0, PT, R23, 0xfffff, PT ;  /* 0x000fffff1700780c */ /* 0x000fe20003f04070 */
[----:B------:R-:W-:Y:S01]  /*1210*/  IMAD.MOV.U32 R5, RZ, RZ, R23 ;  /* 0x000000ffff057224 */ /* 0x000fe200078e0017 */
[----:B------:R-:W-:Y:S01]  /*1220*/  UMOV UR4, 0x7d2cafe2 ;  /* 0x7d2cafe200047882 */ /* 0x000fe20000000000 */
[----:B------:R-:W-:Y:S01]  /*1230*/  IMAD.MOV.U32 R18, RZ, RZ, R22 ;  /* 0x000000ffff127224 */ /* 0x000fe200078e0016 */
[----:B------:R-:W-:Y:S01]  /*1240*/  UMOV UR5, 0x3eb0f5ff ;  /* 0x3eb0f5ff00057882 */ /* 0x000fe20000000000 */
[----:B------:R-:W-:Y:S01]  /*1250*/  IMAD.MOV.U32 R16, RZ, RZ, RZ ;  /* 0x000000ffff107224 */ /* 0x000fe200078e00ff */
[----:B------:R-:W-:Y:S01]  /*1260*/  UMOV UR8, 0x3b39803f ;  /* 0x3b39803f00087882 */ /* 0x000fe20000000000 */
[----:B------:R-:W-:-:S06]  /*1270*/  UMOV UR9, 0x3c7abc9e ;  /* 0x3c7abc9e00097882 */ /* 0x000fcc0000000000 */
[----:B------:R-:W-:-:S10]  /*1280*/  @!P0 DMUL R24, R22, 1.80143985094819840000e+16 ;  /* 0x4350000016188828 */ /* 0x000fd40000000000 */
[----:B------:R-:W-:Y:S02]  /*1290*/  @!P0 IMAD.MOV.U32 R5, RZ, RZ, R25 ;  /* 0x000000ffff058224 */ /* 0x000fe400078e0019 */
[----:B------:R-:W-:-:S03]  /*12a0*/  @!P0 IMAD.MOV.U32 R18, RZ, RZ, R24 ;  /* 0x000000ffff128224 */ /* 0x000fc600078e0018 */
[----:B------:R-:W-:-:S04]  /*12b0*/  LOP3.LUT R5, R5, 0x800fffff, RZ, 0xc0, !PT ;  /* 0x800fffff05057812 */ /* 0x000fc800078ec0ff */
[----:B------:R-:W-:-:S04]  /*12c0*/  LOP3.LUT R19, R5, 0x3ff00000, RZ, 0xfc, !PT ;  /* 0x3ff0000005137812 */ /* 0x000fc800078efcff */
[----:B------:R-:W-:-:S13]  /*12d0*/  ISETP.GE.U32.AND P1, PT, R19, 0x3ff6a09f, PT ;  /* 0x3ff6a09f1300780c */ /* 0x000fda0003f26070 */
[----:B------:R-:W-:-:S04]  /*12e0*/  @P1 VIADD R5, R19, 0xfff00000 ;  /* 0xfff0000013051836 */ /* 0x000fc80000000000 */
[----:B------:R-:W-:Y:S01]  /*12f0*/  @P1 IMAD.MOV.U32 R19, RZ, RZ, R5 ;  /* 0x000000ffff131224 */ /* 0x000fe200078e0005 */
[----:B------:R-:W-:Y:S02]  /*1300*/  SHF.R.U32.HI R5, RZ, 0x14, R23 ;  /* 0x00000014ff057819 */ /* 0x000fe40000011617 */
[----:B------:R-:W-:-:S03]  /*1310*/  @!P0 LEA.HI R5, R25, 0xffffffca, RZ, 0xc ;  /* 0xffffffca19058811 */ /* 0x000fc600078f60ff */
[C---:B------:R-:W-:Y:S02]  /*1320*/  DADD R20, R18.reuse, 1 ;  /* 0x3ff0000012147429 */ /* 0x040fe40000000000 */
[----:B------:R-:W-:-:S04]  /*1330*/  DADD R18, R18, -1 ;  /* 0xbff0000012127429 */ /* 0x000fc80000000000 */
[----:B------:R-:W0:Y:S02]  /*1340*/  MUFU.RCP64H R17, R21 ;  /* 0x0000001500117308 */ /* 0x000e240000001800 */
[----:B0-----:R-:W-:Y:S01]  /*1350*/  DFMA R14, -R20, R16, 1 ;  /* 0x3ff00000140e742b */ /* 0x001fe20000000110 */
[----:B------:R-:W-:Y:S02]  /*1360*/  IMAD.MOV.U32 R20, RZ, RZ, 0x41ad3b5a ;  /* 0x41ad3b5aff147424 */ /* 0x000fe400078e00ff */
[----:B------:R-:W-:-:S05]  /*1370*/  IMAD.MOV.U32 R21, RZ, RZ, 0x3ed0f5d2 ;  /* 0x3ed0f5d2ff157424 */ /* 0x000fca00078e00ff */
[----:B------:R-:W-:-:S08]  /*1380*/  DFMA R14, R14, R14, R14 ;  /* 0x0000000e0e0e722b */ /* 0x000fd0000000000e */
[----:B------:R-:W-:-:S08]  /*1390*/  DFMA R16, R16, R14, R16 ;  /* 0x0000000e1010722b */ /* 0x000fd00000000010 */
[----:B------:R-:W-:-:S08]  /*13a0*/  DMUL R14, R18, R16 ;  /* 0x00000010120e7228 */ /* 0x000fd00000000000 */
[----:B------:R-:W-:-:S08]  /*13b0*/  DFMA R14, R18, R16, R14 ;  /* 0x00000010120e722b */ /* 0x000fd0000000000e */
[----:B------:R-:W-:-:S08]  /*13c0*/  DADD R26, R18, -R14 ;  /* 0x00000000121a7229 */ /* 0x000fd0000000080e */
[----:B------:R-:W-:-:S08]  /*13d0*/  DADD R26, R26, R26 ;  /* 0x000000001a1a7229 */ /* 0x000fd0000000001a */
[-C--:B------:R-:W-:Y:S02]  /*13e0*/  DFMA R18, R18, -R14.reuse, R26 ;  /* 0x8000000e1212722b */ /* 0x080fe4000000001a */
[----:B------:R-:W-:-:S06]  /*13f0*/  DMUL R26, R14, R14 ;  /* 0x0000000e0e1a7228 */ /* 0x000fcc0000000000 */
[----:B------:R-:W-:Y:S02]  /*1400*/  DMUL R16, R16, R18 ;  /* 0x0000001210107228 */ /* 0x000fe40000000000 */
[----:B------:R-:W-:Y:S01]  /*1410*/  DFMA R20, R26, UR4, R20 ;  /* 0x000000041a147c2b */ /* 0x000fe20008000014 */
[----:B------:R-:W-:Y:S01]  /*1420*/  UMOV UR4, 0x75488a3f ;  /* 0x75488a3f00047882 */ /* 0x000fe20000000000 */
[----:B------:R-:W-:-:S06]  /*1430*/  UMOV UR5, 0x3ef3b20a ;  /* 0x3ef3b20a00057882 */ /* 0x000fcc0000000000 */
[----:B------:R-:W-:Y:S01]  /*1440*/  DFMA R20, R26, R20, UR4 ;  /* 0x000000041a147e2b */ /* 0x000fe20008000014 */
[----:B------:R-:W-:Y:S01]  /*1450*/  UMOV UR4, 0xe4faecd5 ;  /* 0xe4faecd500047882 */ /* 0x000fe20000000000 */
[----:B------:R-:W-:Y:S01]  /*1460*/  UMOV UR5, 0x3f1745cd ;  /* 0x3f1745cd00057882 */ /* 0x000fe20000000000 */
[----:B------:R-:W-:Y:S02]  /*1470*/  VIADD R25, R17, 0x100000 ;  /* 0x0010000011197836 */ /* 0x000fe40000000000 */
[----:B------:R-:W-:-:S03]  /*1480*/  IMAD.MOV.U32 R24, RZ, RZ, R16 ;  /* 0x000000ffff187224 */ /* 0x000fc600078e0010 */
[----:B------:R-:W-:Y:S01]  /*1490*/  DFMA R20, R26, R20, UR4 ;  /* 0x000000041a147e2b */ /* 0x000fe20008000014 */
[----:B------:R-:W-:Y:S01]  /*14a0*/  UMOV UR4, 0x258a578b ;  /* 0x258a578b00047882 */ /* 0x000fe20000000000 */
[----:B------:R-:W-:-:S06]  /*14b0*/  UMOV UR5, 0x3f3c71c7 ;  /* 0x3f3c71c700057882 */ /* 0x000fcc0000000000 */
        /* <DEDUP_REMOVED lines=9> */
[----:B------:R-:W-:-:S08]  /*1550*/  DFMA R18, R26, R20, UR4 ;  /* 0x000000041a127e2b */ /* 0x000fd00008000014 */
[----:B------:R-:W-:Y:S01]  /*1560*/  DADD R22, -R18, UR4 ;  /* 0x0000000412167e29 */ /* 0x000fe20008000100 */
[----:B------:R-:W-:Y:S01]  /*1570*/  UMOV UR4, 0xb9e7b0 ;  /* 0x00b9e7b000047882 */ /* 0x000fe20000000000 */
[----:B------:R-:W-:-:S06]  /*1580*/  UMOV UR5, 0x3c46a4cb ;  /* 0x3c46a4cb00057882 */ /* 0x000fcc0000000000 */
[----:B------:R-:W-:Y:S02]  /*1590*/  DFMA R20, R26, R20, R22 ;  /* 0x000000141a14722b */ /* 0x000fe40000000016 */
[----:B------:R-:W-:-:S06]  /*15a0*/  DMUL R22, R14, R14 ;  /* 0x0000000e0e167228 */ /* 0x000fcc0000000000 */
[----:B------:R-:W-:Y:S01]  /*15b0*/  DADD R20, R20, -UR4 ;  /* 0x8000000414147e29 */ /* 0x000fe20008000000 */
[----:B------:R-:W-:Y:S01]  /*15c0*/  UMOV UR4, 0x80000000 ;  /* 0x8000000000047882 */ /* 0x000fe20000000000 */
[----:B------:R-:W-:Y:S01]  /*15d0*/  DFMA R26, R14, R14, -R22 ;  /* 0x0000000e0e1a722b */ /* 0x000fe20000000816 */
[----:B------:R-:W-:-:S07]  /*15e0*/  UMOV UR5, 0x43300000 ;  /* 0x4330000000057882 */ /* 0x000fce0000000000 */
[C---:B------:R-:W-:Y:S02]  /*15f0*/  DFMA R24, R14.reuse, R24, R26 ;  /* 0x000000180e18722b */ /* 0x040fe4000000001a */
[----:B------:R-:W-:-:S08]  /*1600*/  DMUL R26, R14, R22 ;  /* 0x000000160e1a7228 */ /* 0x000fd00000000000 */
[----:B------:R-:W-:-:S08]  /*1610*/  DFMA R28, R14, R22, -R26 ;  /* 0x000000160e1c722b */ /* 0x000fd0000000081a */
[----:B------:R-:W-:Y:S02]  /*1620*/  DFMA R28, R16, R22, R28 ;  /* 0x00000016101c722b */ /* 0x000fe4000000001c */
[----:B------:R-:W-:-:S06]  /*1630*/  DADD R22, R18, R20 ;  /* 0x0000000012167229 */ /* 0x000fcc0000000014 */
[----:B------:R-:W-:Y:S02]  /*1640*/  DFMA R24, R14, R24, R28 ;  /* 0x000000180e18722b */ /* 0x000fe4000000001c */
[----:B------:R-:W-:-:S08]  /*1650*/  DADD R28, R18, -R22 ;  /* 0x00000000121c7229 */ /* 0x000fd00000000816 */
[----:B------:R-:W-:Y:S02]  /*1660*/  DADD R28, R20, R28 ;  /* 0x00000000141c7229 */ /* 0x000fe4000000001c */
[----:B------:R-:W-:-:S08]  /*1670*/  DMUL R20, R22, R26 ;  /* 0x0000001a16147228 */ /* 0x000fd00000000000 */
[----:B------:R-:W-:-:S08]  /*1680*/  DFMA R18, R22, R26, -R20 ;  /* 0x0000001a1612722b */ /* 0x000fd00000000814 */
[----:B------:R-:W-:-:S08]  /*1690*/  DFMA R18, R22, R24, R18 ;  /* 0x000000181612722b */ /* 0x000fd00000000012 */
[----:B------:R-:W-:-:S08]  /*16a0*/  DFMA R28, R28, R26, R18 ;  /* 0x0000001a1c1c722b */ /* 0x000fd00000000012 */
[----:B------:R-:W-:-:S08]  /*16b0*/  DADD R22, R20, R28 ;  /* 0x0000000014167229 */ /* 0x000fd0000000001c */
[--C-:B------:R-:W-:Y:S02]  /*16c0*/  DADD R18, R14, R22.reuse ;  /* 0x000000000e127229 */ /* 0x100fe40000000016 */
[----:B------:R-:W-:-:S06]  /*16d0*/  DADD R20, R20, -R22 ;  /* 0x0000000014147229 */ /* 0x000fcc0000000816 */
[----:B------:R-:W-:Y:S02]  /*16e0*/  DADD R14, R14, -R18 ;  /* 0x000000000e0e7229 */ /* 0x000fe40000000812 */
[----:B------:R-:W-:-:S06]  /*16f0*/  DADD R20, R28, R20 ;  /* 0x000000001c147229 */ /* 0x000fcc0000000014 */
[----:B------:R-:W-:-:S08]  /*1700*/  DADD R14, R22, R14 ;  /* 0x00000000160e7229 */ /* 0x000fd0000000000e */
[----:B------:R-:W-:Y:S01]  /*1710*/  DADD R14, R20, R14 ;  /* 0x00000000140e7229 */ /* 0x000fe2000000000e */
[C---:B------:R-:W-:Y:S02]  /*1720*/  VIADD R20, R5.reuse, 0xfffffc01 ;  /* 0xfffffc0105147836 */ /* 0x040fe40000000000 */
[----:B------:R-:W-:-:S05]  /*1730*/  @P1 VIADD R20, R5, 0xfffffc02 ;  /* 0xfffffc0205141836 */ /* 0x000fca0000000000 */
[----:B------:R-:W-:Y:S01]  /*1740*/  DADD R22, R16, R14 ;  /* 0x0000000010167229 */ /* 0x000fe2000000000e */
[----:B------:R-:W-:Y:S01]  /*1750*/  LOP3.LUT R16, R20, 0x80000000, RZ, 0x3c, !PT ;  /* 0x8000000014107812 */ /* 0x000fe200078e3cff */
[----:B------:R-:W-:-:S06]  /*1760*/  IMAD.MOV.U32 R17, RZ, RZ, 0x43300000 ;  /* 0x43300000ff117424 */ /* 0x000fcc00078e00ff */
[----:B------:R-:W-:Y:S02]  /*1770*/  DADD R20, R18, R22 ;  /* 0x0000000012147229 */ /* 0x000fe40000000016 */
[----:B------:R-:W-:Y:S01]  /*1780*/  DADD R16, R16, -UR4 ;  /* 0x8000000410107e29 */ /* 0x000fe20008000000 */
[----:B------:R-:W-:Y:S01]  /*1790*/  UMOV UR4, 0xfefa39ef ;  /* 0xfefa39ef00047882 */ /* 0x000fe20000000000 */
[----:B------:R-:W-:-:S04]  /*17a0*/  UMOV UR5, 0x3fe62e42 ;  /* 0x3fe62e4200057882 */ /* 0x000fc80000000000 */
[--C-:B------:R-:W-:Y:S02]  /*17b0*/  DADD R18, R18, -R20.reuse ;  /* 0x0000000012127229 */ /* 0x100fe40000000814 */
[----:B------:R-:W-:-:S06]  /*17c0*/  DFMA R14, R16, UR4, R20 ;  /* 0x00000004100e7c2b */ /* 0x000fcc0008000014 */
[----:B------:R-:W-:Y:S02]  /*17d0*/  DADD R18, R22, R18 ;  /* 0x0000000016127229 */ /* 0x000fe40000000012 */
[----:B------:R-:W-:-:S08]  /*17e0*/  DFMA R24, R16, -UR4, R14 ;  /* 0x8000000410187c2b */ /* 0x000fd0000800000e */
[----:B------:R-:W-:-:S08]  /*17f0*/  DADD R24, -R20, R24 ;  /* 0x0000000014187229 */ /* 0x000fd00000000118 */
[----:B------:R-:W-:-:S08]  /*1800*/  DADD R18, R18, -R24 ;  /* 0x0000000012127229 */ /* 0x000fd00000000818 */
[----:B------:R-:W-:-:S08]  /*1810*/  DFMA R16, R16, UR8, R18 ;  /* 0x0000000810107c2b */ /* 0x000fd00008000012 */
[----:B------:R-:W-:-:S08]  /*1820*/  DADD R20, R14, R16 ;  /* 0x000000000e147229 */ /* 0x000fd00000000010 */
[----:B------:R-:W-:Y:S02]  /*1830*/  DADD R14, R14, -R20 ;  /* 0x000000000e0e7229 */ /* 0x000fe40000000814 */
[----:B------:R-:W-:-:S06]  /*1840*/  DMUL R18, R20, 1.5 ;  /* 0x3ff8000014127828 */ /* 0x000fcc0000000000 */
[----:B------:R-:W-:Y:S02]  /*1850*/  DADD R14, R16, R14 ;  /* 0x00000000100e7229 */ /* 0x000fe4000000000e */
[----:B------:R-:W-:-:S08]  /*1860*/  DFMA R22, R20, 1.5, -R18 ;  /* 0x3ff800001416782b */ /* 0x000fd00000000812 */
[----:B------:R-:W-:Y:S01]  /*1870*/  DFMA R22, R14, 1.5, R22 ;  /* 0x3ff800000e16782b */ /* 0x000fe20000000016 */
[----:B------:R-:W-:Y:S02]  /*1880*/  IMAD.MOV.U32 R14, RZ, RZ, 0x652b82fe ;  /* 0x652b82feff0e7424 */ /* 0x000fe400078e00ff */
[----:B------:R-:W-:-:S05]  /*1890*/  IMAD.MOV.U32 R15, RZ, RZ, 0x3ff71547 ;  /* 0x3ff71547ff0f7424 */ /* 0x000fca00078e00ff */
[----:B------:R-:W-:-:S08]  /*18a0*/  DADD R16, R18, R22 ;  /* 0x0000000012107229 */ /* 0x000fd00000000016 */
[----:B------:R-:W-:Y:S02]  /*18b0*/  DFMA R14, R16, R14, 6.75539944105574400000e+15 ;  /* 0x43380000100e742b */ /* 0x000fe4000000000e */
[----:B------:R-:W-:Y:S01]  /*18c0*/  FSETP.GEU.AND P0, PT, |R17|, 4.1917929649353027344, PT ;  /* 0x4086232b1100780b */ /* 0x000fe20003f0e200 */
[----:B------:R-:W-:-:S05]  /*18d0*/  DADD R18, R18, -R16 ;  /* 0x0000000012127229 */ /* 0x000fca0000000810 */
[----:B------:R-:W-:-:S03]  /*18e0*/  DADD R20, R14, -6.75539944105574400000e+15 ;  /* 0xc33800000e147429 */ /* 0x000fc60000000000 */
[----:B------:R-:W-:-:S05]  /*18f0*/  DADD R22, R22, R18 ;  /* 0x0000000016167229 */ /* 0x000fca0000000012 */
[----:B------:R-:W-:Y:S01]  /*1900*/  DFMA R24, R20, -UR4, R16 ;  /* 0x8000000414187c2b */ /* 0x000fe20008000010 */
[----:B------:R-:W-:Y:S01]  /*1910*/  UMOV UR4, 0x3b39803f ;  /* 0x3b39803f00047882 */ /* 0x000fe20000000000 */
[----:B------:R-:W-:-:S06]  /*1920*/  UMOV UR5, 0x3c7abc9e ;  /* 0x3c7abc9e00057882 */ /* 0x000fcc0000000000 */
[----:B------:R-:W-:Y:S01]  /*1930*/  DFMA R20, R20, -UR4, R24 ;  /* 0x8000000414147c2b */ /* 0x000fe20008000018 */
[----:B------:R-:W-:Y:S01]  /*1940*/  UMOV UR4, 0x69ce2bdf ;  /* 0x69ce2bdf00047882 */ /* 0x000fe20000000000 */
[----:B------:R-:W-:Y:S01]  /*1950*/  IMAD.MOV.U32 R24, RZ, RZ, -0x35dec16 ;  /* 0xfca213eaff187424 */ /* 0x000fe200078e00ff */
[----:B------:R-:W-:Y:S01]  /*1960*/  UMOV UR5, 0x3e5ade15 ;  /* 0x3e5ade1500057882 */ /* 0x000fe20000000000 */
[----:B------:R-:W-:-:S06]  /*1970*/  IMAD.MOV.U32 R25, RZ, RZ, 0x3e928af3 ;  /* 0x3e928af3ff197424 */ /* 0x000fcc00078e00ff */
[----:B------:R-:W-:Y:S01]  /*1980*/  DFMA R24, R20, UR4, R24 ;  /* 0x0000000414187c2b */ /* 0x000fe20008000018 */
        /* <DEDUP_REMOVED lines=24> */
[----:B------:R-:W-:-:S08]  /*1b10*/  DFMA R24, R20, R24, 1 ;  /* 0x3ff000001418742b */ /* 0x000fd00000000018 */
[----:B------:R-:W-:-:S10]  /*1b20*/  DFMA R20, R20, R24, 1 ;  /* 0x3ff000001414742b */ /* 0x000fd40000000018 */
[----:B------:R-:W-:Y:S02]  /*1b30*/  IMAD R19, R14, 0x100000, R21 ;  /* 0x001000000e137824 */ /* 0x000fe400078e0215 */
[----:B------:R-:W-:Y:S01]  /*1b40*/  IMAD.MOV.U32 R18, RZ, RZ, R20 ;  /* 0x000000ffff127224 */ /* 0x000fe200078e0014 */
[----:B------:R-:W-:Y:S06]  /*1b50*/  @!P0 BRA `(.L_x_27) ;  /* 0x0000000000308947 */ /* 0x000fec0003800000 */
[----:B------:R-:W-:Y:S01]  /*1b60*/  FSETP.GEU.AND P1, PT, |R17|, 4.2275390625, PT ;  /* 0x408748001100780b */ /* 0x000fe20003f2e200 */
[C---:B------:R-:W-:Y:S02]  /*1b70*/  DADD R18, R16.reuse, +INF ;  /* 0x7ff0000010127429 */ /* 0x040fe40000000000 */
[----:B------:R-:W-:-:S08]  /*1b80*/  DSETP.GEU.AND P0, PT, R16, RZ, PT ;  /* 0x000000ff1000722a */ /* 0x000fd00003f0e000 */
[----:B------:R-:W-:Y:S02]  /*1b90*/  FSEL R18, R18, RZ, P0 ;  /* 0x000000ff12127208 */ /* 0x000fe40000000000 */
[----:B------:R-:W-:Y:S02]  /*1ba0*/  @!P1 LEA.HI R5, R14, R14, RZ, 0x1 ;  /* 0x0000000e0e059211 */ /* 0x000fe400078f08ff */
[----:B------:R-:W-:Y:S02]  /*1bb0*/  FSEL R19, R19, RZ, P0 ;  /* 0x000000ff13137208 */ /* 0x000fe40000000000 */
[----:B------:R-:W-:-:S05]  /*1bc0*/  @!P1 SHF.R.S32.HI R5, RZ, 0x1, R5 ;  /* 0x00000001ff059819 */ /* 0x000fca0000011405 */
[----:B------:R-:W-:Y:S02]  /*1bd0*/  @!P1 IMAD.IADD R14, R14, 0x1, -R5 ;  /* 0x000000010e0e9824 */ /* 0x000fe400078e0a05 */
[----:B------:R-:W-:-:S03]  /*1be0*/  @!P1 IMAD R21, R5, 0x100000, R21 ;  /* 0x0010000005159824 */ /* 0x000fc600078e0215 */
[----:B------:R-:W-:Y:S01]  /*1bf0*/  @!P1 LEA R15, R14, 0x3ff00000, 0x14 ;  /* 0x3ff000000e0f9811 */ /* 0x000fe200078ea0ff */
[----:B------:R-:W-:-:S06]  /*1c00*/  @!P1 IMAD.MOV.U32 R14, RZ, RZ, RZ ;  /* 0x000000ffff0e9224 */ /* 0x000fcc00078e00ff */
[----:B------:R-:W-:-:S11]  /*1c10*/  @!P1 DMUL R18, R20, R14 ;  /* 0x0000000e14129228 */ /* 0x000fd60000000000 */
.L_x_27:
[----:B------:R-:W-:Y:S01]  /*1c20*/  DFMA R22, R22, R18, R18 ;  /* 0x000000121616722b */ /* 0x000fe20000000012 */
[----:B------:R-:W-:Y:S01]  /*1c30*/  IMAD.MOV.U32 R14, RZ, RZ, R0 ;  /* 0x000000ffff0e7224 */ /* 0x000fe200078e0000 */
[----:B------:R-:W-:Y:S01]  /*1c40*/  DSETP.NEU.AND P0, PT, |R18|, +INF , PT ;  /* 0x7ff000001200742a */ /* 0x000fe20003f0d200 */
[----:B------:R-:W-:-:S07]  /*1c50*/  IMAD.MOV.U32 R15, RZ, RZ, 0x0 ;  /* 0x00000000ff0f7424 */ /* 0x000fce00078e00ff */
[----:B------:R-:W-:Y:S02]  /*1c60*/  FSEL R5, R18, R22, !P0 ;  /* 0x0000001612057208 */ /* 0x000fe40004000000 */
[----:B------:R-:W-:Y:S01]  /*1c70*/  FSEL R18, R19, R23, !P0 ;  /* 0x0000001713127208 */ /* 0x000fe20004000000 */
[----:B------:R-:W-:Y:S06]  /*1c80*/  RET.REL.NODEC R14 `(_Z25compute_accelerations_gpuiiPKdPdS1_S0_i) ;  /* 0xffffffe00edc7950 */ /* 0x000fec0003c3ffff */
        .type           $_Z25compute_accelerations_gpuiiPKdPdS1_S0_i$__internal_trig_reduction_slowpathd,@function
        .size           $_Z25compute_accelerations_gpuiiPKdPdS1_S0_i$__internal_trig_reduction_slowpathd,(.L_x_55 - $_Z25compute_accelerations_gpuiiPKdPdS1_S0_i$__internal_trig_reduction_slowpathd)
$_Z25compute_accelerations_gpuiiPKdPdS1_S0_i$__internal_trig_reduction_slowpathd:
[----:B------:R-:W-:Y:S01]  /*1c90*/  SHF.R.U32.HI R2, RZ, 0x14, R3 ;  /* 0x00000014ff027819 */ /* 0x000fe20000011603 */
[----:B------:R-:W-:Y:S02]  /*1ca0*/  IMAD.MOV.U32 R10, RZ, RZ, R5 ;  /* 0x000000ffff0a7224 */ /* 0x000fe400078e0005 */
[----:B------:R-:W-:Y:S01]  /*1cb0*/  IMAD.MOV.U32 R6, RZ, RZ, RZ ;  /* 0x000000ffff067224 */ /* 0x000fe200078e00ff */
[----:B------:R-:W-:-:S04]  /*1cc0*/  LOP3.LUT R7, R2, 0x7ff, RZ, 0xc0, !PT ;  /* 0x000007ff02077812 */ /* 0x000fc800078ec0ff */
[----:B------:R-:W-:-:S13]  /*1cd0*/  ISETP.NE.AND P0, PT, R7, 0x7ff, PT ;  /* 0x000007ff0700780c */ /* 0x000fda0003f05270 */
[----:B------:R-:W-:Y:S05]  /*1ce0*/  @!P0 BRA `(.L_x_28) ;  /* 0x0000000800488947 */ /* 0x000fea0003800000 */
[----:B------:R-:W-:Y:S01]  /*1cf0*/  VIADD R6, R7, 0xfffffc00 ;  /* 0xfffffc0007067836 */ /* 0x000fe20000000000 */
[----:B------:R-:W-:Y:S01]  /*1d00*/  BSSY.RECONVERGENT B2, `(.L_x_29) ;  /* 0x000002f000027945 */ /* 0x000fe20003800200 */
[----:B------:R-:W-:-:S03]  /*1d10*/  CS2R R14, SRZ ;  /* 0x00000000000e7805 */ /* 0x000fc6000001ff00 */
[----:B------:R-:W-:Y:S02]  /*1d20*/  SHF.R.U32.HI R5, RZ, 0x6, R6 ;  /* 0x00000006ff057819 */ /* 0x000fe40000011606 */
[----:B------:R-:W-:Y:S02]  /*1d30*/  ISETP.GE.U32.AND P0, PT, R6, 0x80, PT ;  /* 0x000000800600780c */ /* 0x000fe40003f06070 */
[C---:B------:R-:W-:Y:S02]  /*1d40*/  IADD3 R6, PT, PT, -R5.reuse, 0x13, RZ ;  /* 0x0000001305067810 */ /* 0x040fe40007ffe1ff */
[----:B------:R-:W-:Y:S02]  /*1d50*/  IADD3 R21, PT, PT, -R5, 0xf, RZ ;  /* 0x0000000f05157810 */ /* 0x000fe40007ffe1ff */
[----:B------:R-:W-:-:S04]  /*1d60*/  SEL R6, R6, 0x12, P0 ;  /* 0x0000001206067807 */ /* 0x000fc80000000000 */
[----:B------:R-:W-:-:S13]  /*1d70*/  ISETP.GE.AND P0, PT, R21, R6, PT ;  /* 0x000000061500720c */ /* 0x000fda0003f06270 */
[----:B------:R-:W-:Y:S05]  /*1d80*/  @P0 BRA `(.L_x_30) ;  /* 0x0000000000980947 */ /* 0x000fea0003800000 */
[----:B------:R-:W0:Y:S01]  /*1d90*/  LDC.64 R12, c[0x0][0x358] ;  /* 0x0000d600ff0c7b82 */ /* 0x000e220000000a00 */
[C---:B------:R-:W-:Y:S01]  /*1da0*/  SHF.L.U64.HI R7, R10.reuse, 0xb, R3 ;  /* 0x0000000b0a077819 */ /* 0x040fe20000010203 */
[----:B------:R-:W-:Y:S01]  /*1db0*/  BSSY.RECONVERGENT B3, `(.L_x_31) ;  /* 0x0000022000037945 */ /* 0x000fe20003800200 */
[----:B------:R-:W-:Y:S01]  /*1dc0*/  IMAD.SHL.U32 R10, R10, 0x800, RZ ;  /* 0x000008000a0a7824 */ /* 0x000fe200078e00ff */
[----:B------:R-:W-:Y:S01]  /*1dd0*/  IADD3 R19, PT, PT, RZ, -R5, -R6 ;  /* 0x80000005ff137210 */ /* 0x000fe20007ffe806 */
[----:B------:R-:W-:Y:S01]  /*1de0*/  IMAD.MOV.U32 R18, RZ, RZ, RZ ;  /* 0x000000ffff127224 */ /* 0x000fe200078e00ff */
[----:B------:R-:W-:Y:S02]  /*1df0*/  CS2R R14, SRZ ;  /* 0x00000000000e7805 */ /* 0x000fe4000001ff00 */
[----:B------:R-:W-:-:S07]  /*1e00*/  LOP3.LUT R7, R7, 0x80000000, RZ, 0xfc, !PT ;  /* 0x8000000007077812 */ /* 0x000fce00078efcff */
.L_x_32:
[----:B------:R-:W1:Y:S01]  /*1e10*/  LDC.64 R16, c[0x4][RZ] ;  /* 0x01000000ff107b82 */ /* 0x000e620000000a00 */
[----:B0-----:R-:W-:Y:S02]  /*1e20*/  R2UR UR4, R12 ;  /* 0x000000000c0472ca */ /* 0x001fe400000e0000 */
[----:B------:R-:W-:Y:S01]  /*1e30*/  R2UR UR5, R13 ;  /* 0x000000000d0572ca */ /* 0x000fe200000e0000 */
[----:B-1----:R-:W-:-:S12]  /*1e40*/  IMAD.WIDE R16, R21, 0x8, R16 ;  /* 0x0000000815107825 */ /* 0x002fd800078e0210 */
[----:B------:R-:W2:Y:S01]  /*1e50*/  LDG.E.64.CONSTANT R16, desc[UR4][R16.64] ;  /* 0x0000000410107981 */ /* 0x000ea2000c1e9b00 */
[----:B------:R-:W-:Y:S02]  /*1e60*/  VIADD R19, R19, 0x1 ;  /* 0x0000000113137836 */ /* 0x000fe40000000000 */
[----:B------:R-:W-:Y:S02]  /*1e70*/  VIADD R21, R21, 0x1 ;  /* 0x0000000115157836 */ /* 0x000fe40000000000 */
[----:B--2---:R-:W-:-:S04]  /*1e80*/  IMAD.WIDE.U32 R14, P2, R16, R10, R14 ;  /* 0x0000000a100e7225 */ /* 0x004fc8000784000e */
[----:B------:R-:W-:Y:S02]  /*1e90*/  IMAD R23, R16, R7, RZ ;  /* 0x0000000710177224 */ /* 0x000fe400078e02ff */
[CC--:B------:R-:W-:Y:S02]  /*1ea0*/  IMAD R20, R17.reuse, R10.reuse, RZ ;  /* 0x0000000a11147224 */ /* 0x0c0fe400078e02ff */
[----:B------:R-:W-:Y:S01]  /*1eb0*/  IMAD.HI.U32 R25, R17, R10, RZ ;  /* 0x0000000a11197227 */ /* 0x000fe200078e00ff */
[----:B------:R-:W-:-:S03]  /*1ec0*/  IADD3 R15, P0, PT, R23, R15, RZ ;  /* 0x0000000f170f7210 */ /* 0x000fc60007f1e0ff */
[----:B------:R-:W-:Y:S01]  /*1ed0*/  IMAD R23, R18, 0x8, R1 ;  /* 0x0000000812177824 */ /* 0x000fe200078e0201 */
[----:B------:R-:W-:Y:S01]  /*1ee0*/  IADD3 R15, P1, PT, R20, R15, RZ ;  /* 0x0000000f140f7210 */ /* 0x000fe20007f3e0ff */
[----:B------:R-:W-:-:S04]  /*1ef0*/  IMAD.HI.U32 R20, R16, R7, RZ ;  /* 0x0000000710147227 */ /* 0x000fc800078e00ff */
[----:B------:R-:W-:Y:S01]  /*1f00*/  IMAD.X R16, RZ, RZ, R20, P2 ;  /* 0x000000ffff107224 */ /* 0x000fe200010e0614 */
[----:B------:R0:W-:Y:S01]  /*1f10*/  STL.64 [R23], R14 ;  /* 0x0000000e17007387 */ /* 0x0001e20000100a00 */
[----:B------:R-:W-:-:S03]  /*1f20*/  IMAD.HI.U32 R20, R17, R7, RZ ;  /* 0x0000000711147227 */ /* 0x000fc600078e00ff */
[----:B------:R-:W-:Y:S01]  /*1f30*/  IADD3.X R16, P0, PT, R25, R16, RZ, P0, !PT ;  /* 0x0000001019107210 */ /* 0x000fe2000071e4ff */
[----:B------:R-:W-:Y:S02]  /*1f40*/  IMAD R17, R17, R7, RZ ;  /* 0x0000000711117224 */ /* 0x000fe400078e02ff */
[----:B------:R-:W-:-:S03]  /*1f50*/  VIADD R18, R18, 0x1 ;  /* 0x0000000112127836 */ /* 0x000fc60000000000 */
[----:B------:R-:W-:Y:S01]  /*1f60*/  IADD3.X R17, P1, PT, R17, R16, RZ, P1, !PT ;  /* 0x0000001011117210 */ /* 0x000fe20000f3e4ff */
[----:B------:R-:W-:Y:S01]  /*1f70*/  IMAD.X R16, RZ, RZ, R20, P0 ;  /* 0x000000ffff107224 */ /* 0x000fe200000e0614 */
[----:B------:R-:W-:-:S03]  /*1f80*/  ISETP.NE.AND P0, PT, R19, -0xf, PT ;  /* 0xfffffff11300780c */ /* 0x000fc60003f05270 */
[----:B------:R-:W-:Y:S02]  /*1f90*/  IMAD.X R16, RZ, RZ, R16, P1 ;  /* 0x000000ffff107224 */ /* 0x000fe400008e0610 */
[----:B0-----:R-:W-:Y:S02]  /*1fa0*/  IMAD.MOV.U32 R14, RZ, RZ, R17 ;  /* 0x000000ffff0e7224 */ /* 0x001fe400078e0011 */
[----:B------:R-:W-:-:S06]  /*1fb0*/  IMAD.MOV.U32 R15, RZ, RZ, R16 ;  /* 0x000000ffff0f7224 */ /* 0x000fcc00078e0010 */
[----:B------:R-:W-:Y:S05]  /*1fc0*/  @P0 BRA `(.L_x_32) ;  /* 0xfffffffc00900947 */ /* 0x000fea000383ffff */
[----:B------:R-:W-:Y:S05]  /*1fd0*/  BSYNC.RECONVERGENT B3 ;  /* 0x0000000000037941 */ /* 0x000fea0003800200 */
.L_x_31:
[----:B------:R-:W-:-:S07]  /*1fe0*/  IMAD.MOV.U32 R21, RZ, RZ, R6 ;  /* 0x000000ffff157224 */ /* 0x000fce00078e0006 */
.L_x_30:
[----:B------:R-:W-:Y:S05]  /*1ff0*/  BSYNC.RECONVERGENT B2 ;  /* 0x0000000000027941 */ /* 0x000fea0003800200 */
.L_x_29:
[----:B------:R-:W-:Y:S01]  /*2000*/  LOP3.LUT P0, R25, R2, 0x3f, RZ, 0xc0, !PT ;  /* 0x0000003f02197812 */ /* 0x000fe2000780c0ff */
[----:B------:R-:W-:-:S04]  /*2010*/  IMAD.IADD R2, R5, 0x1, R21 ;  /* 0x0000000105027824 */ /* 0x000fc800078e0215 */
[----:B------:R-:W-:-:S05]  /*2020*/  IMAD.U32 R27, R2, 0x8, R1 ;  /* 0x00000008021b7824 */ /* 0x000fca00078e0001 */
[----:B------:R0:W-:Y:S04]  /*2030*/  STL.64 [R27+-0x78], R14 ;  /* 0xffff880e1b007387 */ /* 0x0001e80000100a00 */
[----:B------:R-:W2:Y:S04]  /*2040*/  @P0 LDL.64 R16, [R1+0x8] ;  /* 0x0000080001100983 */ /* 0x000ea80000100a00 */
[----:B------:R-:W3:Y:S04]  /*2050*/  LDL.64 R12, [R1+0x10] ;  /* 0x00001000010c7983 */ /* 0x000ee80000100a00 */
[----:B------:R-:W0:Y:S01]  /*2060*/  LDL.64 R6, [R1+0x18] ;  /* 0x0000180001067983 */ /* 0x000e220000100a00 */
[----:B------:R-:W-:Y:S01]  /*2070*/  @P0 LOP3.LUT R2, R25, 0x3f, RZ, 0x3c, !PT ;  /* 0x0000003f19020812 */ /* 0x000fe200078e3cff */
[----:B------:R-:W-:Y:S01]  /*2080*/  BSSY.RECONVERGENT B2, `(.L_x_33) ;  /* 0x0000034000027945 */ /* 0x000fe20003800200 */
[----:B--2---:R-:W-:-:S02]  /*2090*/  @P0 SHF.R.U64 R5, R16, 0x1, R17 ;  /* 0x0000000110050819 */ /* 0x004fc40000001211 */
[----:B------:R-:W-:Y:S02]  /*20a0*/  @P0 SHF.R.U32.HI R17, RZ, 0x1, R17 ;  /* 0x00000001ff110819 */ /* 0x000fe40000011611 */
[--C-:B---3--:R-:W-:Y:S02]  /*20b0*/  @P0 SHF.R.U32.HI R23, RZ, 0x1, R13.reuse ;  /* 0x00000001ff170819 */ /* 0x108fe4000001160d */
[C---:B------:R-:W-:Y:S02]  /*20c0*/  @P0 SHF.R.U64 R21, R12.reuse, 0x1, R13 ;  /* 0x000000010c150819 */ /* 0x040fe4000000120d */
[CC--:B------:R-:W-:Y:S02]  /*20d0*/  @P0 SHF.L.U32 R16, R12.reuse, R25.reuse, RZ ;  /* 0x000000190c100219 */ /* 0x0c0fe400000006ff */
[----:B------:R-:W-:Y:S02]  /*20e0*/  @P0 SHF.R.U64 R5, R5, R2, R17 ;  /* 0x0000000205050219 */ /* 0x000fe40000001211 */
[----:B------:R-:W-:-:S02]  /*20f0*/  @P0 SHF.L.U64.HI R19, R12, R25, R13 ;  /* 0x000000190c130219 */ /* 0x000fc4000001020d */
[-C--:B------:R-:W-:Y:S02]  /*2100*/  @P0 SHF.R.U32.HI R10, RZ, R2.reuse, R17 ;  /* 0x00000002ff0a0219 */ /* 0x080fe40000011611 */
[----:B0-----:R-:W-:Y:S02]  /*2110*/  @P0 SHF.L.U32 R14, R6, R25, RZ ;  /* 0x00000019060e0219 */ /* 0x001fe400000006ff */
[----:B------:R-:W-:Y:S02]  /*2120*/  @P0 SHF.R.U64 R21, R21, R2, R23 ;  /* 0x0000000215150219 */ /* 0x000fe40000001217 */
[----:B------:R-:W-:Y:S02]  /*2130*/  @P0 LOP3.LUT R12, R16, R5, RZ, 0xfc, !PT ;  /* 0x00000005100c0212 */ /* 0x000fe400078efcff */
[----:B------:R-:W-:Y:S02]  /*2140*/  @P0 LOP3.LUT R13, R19, R10, RZ, 0xfc, !PT ;  /* 0x0000000a130d0212 */ /* 0x000fe400078efcff */
[----:B------:R-:W-:-:S02]  /*2150*/  @P0 SHF.L.U64.HI R25, R6, R25, R7 ;  /* 0x0000001906190219 */ /* 0x000fc40000010207 */
[----:B------:R-:W-:Y:S01]  /*2160*/  @P0 LOP3.LUT R6, R14, R21, RZ, 0xfc, !PT ;  /* 0x000000150e060212 */ /* 0x000fe200078efcff */
[C---:B------:R-:W-:Y:S01]  /*2170*/  IMAD.SHL.U32 R14, R12.reuse, 0x4, RZ ;  /* 0x000000040c0e7824 */ /* 0x040fe200078e00ff */
[----:B------:R-:W-:Y:S02]  /*2180*/  @P0 SHF.R.U32.HI R2, RZ, R2, R23 ;  /* 0x00000002ff020219 */ /* 0x000fe40000011617 */
[----:B------:R-:W-:Y:S02]  /*2190*/  SHF.L.U64.HI R15, R12, 0x2, R13 ;  /* 0x000000020c0f7819 */ /* 0x000fe4000001020d */
[----:B------:R-:W-:Y:S02]  /*21a0*/  @P0 LOP3.LUT R7, R25, R2, RZ, 0xfc, !PT ;  /* 0x0000000219070212 */ /* 0x000fe400078efcff */
[----:B------:R-:W-:Y:S02]  /*21b0*/  SHF.L.W.U32.HI R13, R13, 0x2, R6 ;  /* 0x000000020d0d7819 */ /* 0x000fe40000010e06 */
[----:B------:R-:W-:-:S02]  /*21c0*/  IADD3 RZ, P0, PT, RZ, -R14, RZ ;  /* 0x8000000effff7210 */ /* 0x000fc40007f1e0ff */
[----:B------:R-:W-:Y:S02]  /*21d0*/  LOP3.LUT R2, RZ, R15, RZ, 0x33, !PT ;  /* 0x0000000fff027212 */ /* 0x000fe400078e33ff */
[----:B------:R-:W-:Y:S02]  /*21e0*/  SHF.L.W.U32.HI R6, R6, 0x2, R7 ;  /* 0x0000000206067819 */ /* 0x000fe40000010e07 */
[----:B------:R-:W-:Y:S02]  /*21f0*/  LOP3.LUT R5, RZ, R13, RZ, 0x33, !PT ;  /* 0x0000000dff057212 */ /* 0x000fe400078e33ff */
[----:B------:R-:W-:Y:S02]  /*2200*/  IADD3.X R10, P0, PT, RZ, R2, RZ, P0, !PT ;  /* 0x00000002ff0a7210 */ /* 0x000fe4000071e4ff */
[----:B------:R-:W-:Y:S02]  /*2210*/  LOP3.LUT R12, RZ, R6, RZ, 0x33, !PT ;  /* 0x00000006ff0c7212 */ /* 0x000fe400078e33ff */
[----:B------:R-:W-:-:S02]  /*2220*/  IADD3.X R2, P1, PT, RZ, R5, RZ, P0, !PT ;  /* 0x00000005ff027210 */ /* 0x000fc4000073e4ff */
[----:B------:R-:W-:-:S03]  /*2230*/  ISETP.GT.U32.AND P2, PT, R13, -0x1, PT ;  /* 0xffffffff0d00780c */ /* 0x000fc60003f44070 */
[----:B------:R-:W-:Y:S01]  /*2240*/  IMAD.X R5, RZ, RZ, R12, P1 ;  /* 0x000000ffff057224 */ /* 0x000fe200008e060c */
[----:B------:R-:W-:-:S04]  /*2250*/  ISETP.GT.AND.EX P0, PT, R6, -0x1, PT, P2 ;  /* 0xffffffff0600780c */ /* 0x000fc80003f04320 */
[----:B------:R-:W-:Y:S02]  /*2260*/  SEL R5, R6, R5, P0 ;  /* 0x0000000506057207 */ /* 0x000fe40000000000 */
[----:B------:R-:W-:Y:S02]  /*2270*/  SEL R19, R13, R2, P0 ;  /* 0x000000020d137207 */ /* 0x000fe40000000000 */
[----:B------:R-:W-:Y:S02]  /*2280*/  ISETP.NE.U32.AND P1, PT, R5, RZ, PT ;  /* 0x000000ff0500720c */ /* 0x000fe40003f25070 */
[----:B------:R-:W-:Y:S02]  /*2290*/  SEL R15, R15, R10, P0 ;  /* 0x0000000a0f0f7207 */ /* 0x000fe40000000000 */
[----:B------:R-:W-:Y:S01]  /*22a0*/  SEL R12, R19, R5, !P1 ;  /* 0x00000005130c7207 */ /* 0x000fe20004800000 */
[----:B------:R-:W-:-:S05]  /*22b0*/  @!P0 IMAD.MOV R14, RZ, RZ, -R14 ;  /* 0x000000ffff0e8224 */ /* 0x000fca00078e0a0e */
[----:B------:R-:W0:Y:S02]  /*22c0*/  FLO.U32 R12, R12 ;  /* 0x0000000c000c7300 */ /* 0x000e2400000e0000 */
[C---:B0-----:R-:W-:Y:S02]  /*22d0*/  IADD3 R13, PT, PT, -R12.reuse, 0x1f, RZ ;  /* 0x0000001f0c0d7810 */ /* 0x041fe40007ffe1ff */
[----:B------:R-:W-:-:S03]  /*22e0*/  IADD3 R2, PT, PT, -R12, 0x3f, RZ ;  /* 0x0000003f0c027810 */ /* 0x000fc60007ffe1ff */
[----:B------:R-:W-:-:S05]  /*22f0*/  @P1 IMAD.MOV R2, RZ, RZ, R13 ;  /* 0x000000ffff021224 */ /* 0x000fca00078e020d */
[----:B------:R-:W-:-:S13]  /*2300*/  ISETP.NE.AND P1, PT, R2, RZ, PT ;  /* 0x000000ff0200720c */ /* 0x000fda0003f25270 */
[----:B------:R-:W-:Y:S05]  /*2310*/  @!P1 BRA `(.L_x_34) ;  /* 0x0000000000289947 */ /* 0x000fea0003800000 */
[--C-:B------:R-:W-:Y:S02]  /*2320*/  SHF.R.U64 R13, R14, 0x1, R15.reuse ;  /* 0x000000010e0d7819 */ /* 0x100fe4000000120f */
[C---:B------:R-:W-:Y:S02]  /*2330*/  LOP3.LUT R10, R2.reuse, 0x3f, RZ, 0xc0, !PT ;  /* 0x0000003f020a7812 */ /* 0x040fe400078ec0ff */
[----:B------:R-:W-:Y:S02]  /*2340*/  SHF.R.U32.HI R15, RZ, 0x1, R15 ;  /* 0x00000001ff0f7819 */ /* 0x000fe4000001160f */
[----:B------:R-:W-:Y:S02]  /*2350*/  LOP3.LUT R12, R2, 0x3f, RZ, 0xc, !PT ;  /* 0x0000003f020c7812 */ /* 0x000fe400078e0cff */
[CC--:B------:R-:W-:Y:S02]  /*2360*/  SHF.L.U64.HI R17, R19.reuse, R10.reuse, R5 ;  /* 0x0000000a13117219 */ /* 0x0c0fe40000010205 */
[----:B------:R-:W-:-:S02]  /*2370*/  SHF.L.U32 R10, R19, R10, RZ ;  /* 0x0000000a130a7219 */ /* 0x000fc400000006ff */
[-CC-:B------:R-:W-:Y:S02]  /*2380*/  SHF.R.U64 R5, R13, R12.reuse, R15.reuse ;  /* 0x0000000c0d057219 */ /* 0x180fe4000000120f */
[----:B------:R-:W-:Y:S02]  /*2390*/  SHF.R.U32.HI R12, RZ, R12, R15 ;  /* 0x0000000cff0c7219 */ /* 0x000fe4000001160f */
[----:B------:R-:W-:Y:S02]  /*23a0*/  LOP3.LUT R19, R10, R5, RZ, 0xfc, !PT ;  /* 0x000000050a137212 */ /* 0x000fe400078efcff */
[----:B------:R-:W-:-:S07]  /*23b0*/  LOP3.LUT R5, R17, R12, RZ, 0xfc, !PT ;  /* 0x0000000c11057212 */ /* 0x000fce00078efcff */
.L_x_34:
[----:B------:R-:W-:Y:S05]  /*23c0*/  BSYNC.RECONVERGENT B2 ;  /* 0x0000000000027941 */ /* 0x000fea0003800200 */
.L_x_33:
[----:B------:R-:W-:-:S04]  /*23d0*/  IMAD.WIDE.U32 R14, R19, 0x2168c235, RZ ;  /* 0x2168c235130e7825 */ /* 0x000fc800078e00ff */
[----:B------:R-:W-:Y:S01]  /*23e0*/  IMAD.MOV.U32 R12, RZ, RZ, R15 ;  /* 0x000000ffff0c7224 */ /* 0x000fe200078e000f */
[----:B------:R-:W-:Y:S01]  /*23f0*/  IADD3 RZ, P1, PT, R14, R14, RZ ;  /* 0x0000000e0eff7210 */ /* 0x000fe20007f3e0ff */
[----:B------:R-:W-:Y:S02]  /*2400*/  IMAD.MOV.U32 R13, RZ, RZ, RZ ;  /* 0x000000ffff0d7224 */ /* 0x000fe400078e00ff */
[----:B------:R-:W-:-:S04]  /*2410*/  IMAD.HI.U32 R10, R5, -0x36f0255e, RZ ;  /* 0xc90fdaa2050a7827 */ /* 0x000fc800078e00ff */
[----:B------:R-:W-:-:S04]  /*2420*/  IMAD.WIDE.U32 R12, R19, -0x36f0255e, R12 ;  /* 0xc90fdaa2130c7825 */ /* 0x000fc800078e000c */
[C---:B------:R-:W-:Y:S02]  /*2430*/  IMAD R15, R5.reuse, -0x36f0255e, RZ ;  /* 0xc90fdaa2050f7824 */ /* 0x040fe400078e02ff */
[----:B------:R-:W-:-:S04]  /*2440*/  IMAD.WIDE.U32 R12, P2, R5, 0x2168c235, R12 ;  /* 0x2168c235050c7825 */ /* 0x000fc8000784000c */
[----:B------:R-:W-:Y:S01]  /*2450*/  IMAD.X R5, RZ, RZ, R10, P2 ;  /* 0x000000ffff057224 */ /* 0x000fe200010e060a */
[----:B------:R-:W-:Y:S02]  /*2460*/  IADD3 R10, P2, PT, R15, R13, RZ ;  /* 0x0000000d0f0a7210 */ /* 0x000fe40007f5e0ff */
[----:B------:R-:W-:Y:S02]  /*2470*/  IADD3.X RZ, P1, PT, R12, R12, RZ, P1, !PT ;  /* 0x0000000c0cff7210 */ /* 0x000fe40000f3e4ff */
[C---:B------:R-:W-:Y:S01]  /*2480*/  ISETP.GT.U32.AND P3, PT, R10.reuse, RZ, PT ;  /* 0x000000ff0a00720c */ /* 0x040fe20003f64070 */
[----:B------:R-:W-:Y:S01]  /*2490*/  IMAD.X R5, RZ, RZ, R5, P2 ;  /* 0x000000ffff057224 */ /* 0x000fe200010e0605 */
[----:B------:R-:W-:-:S04]  /*24a0*/  IADD3.X R13, P2, PT, R10, R10, RZ, P1, !PT ;  /* 0x0000000a0a0d7210 */ /* 0x000fc80000f5e4ff */
[C---:B------:R-:W-:Y:S01]  /*24b0*/  ISETP.GT.AND.EX P1, PT, R5.reuse, RZ, PT, P3 ;  /* 0x000000ff0500720c */ /* 0x040fe20003f24330 */
[----:B------:R-:W-:-:S03]  /*24c0*/  IMAD.X R12, R5, 0x1, R5, P2 ;  /* 0x00000001050c7824 */ /* 0x000fc600010e0605 */
[----:B------:R-:W-:Y:S02]  /*24d0*/  SEL R13, R13, R10, P1 ;  /* 0x0000000a0d0d7207 */ /* 0x000fe40000800000 */
[----:B------:R-:W-:Y:S02]  /*24e0*/  SEL R10, R12, R5, P1 ;  /* 0x000000050c0a7207 */ /* 0x000fe40000800000 */
[----:B------:R-:W-:Y:S02]  /*24f0*/  IADD3 R5, P2, PT, R13, 0x1, RZ ;  /* 0x000000010d057810 */ /* 0x000fe40007f5e0ff */
[----:B------:R-:W-:Y:S02]  /*2500*/  SEL R13, RZ, 0xffffffff, !P1 ;  /* 0xffffffffff0d7807 */ /* 0x000fe40004800000 */
[----:B------:R-:W-:Y:S01]  /*2510*/  LOP3.LUT P1, R3, R3, 0x80000000, RZ, 0xc0, !PT ;  /* 0x8000000003037812 */ /* 0x000fe2000782c0ff */
[----:B------:R-:W-:Y:S02]  /*2520*/  IMAD.X R10, RZ, RZ, R10, P2 ;  /* 0x000000ffff0a7224 */ /* 0x000fe400010e060a */
[----:B------:R-:W-:Y:S01]  /*2530*/  IMAD.IADD R2, R13, 0x1, -R2 ;  /* 0x000000010d027824 */ /* 0x000fe200078e0a02 */
[----:B------:R-:W-:-:S02]  /*2540*/  SHF.R.U32.HI R13, RZ, 0x1e, R7 ;  /* 0x0000001eff0d7819 */ /* 0x000fc40000011607 */
[----:B------:R-:W-:Y:S01]  /*2550*/  SHF.R.U64 R5, R5, 0xa, R10 ;  /* 0x0000000a05057819 */ /* 0x000fe2000000120a */
[----:B------:R-:W-:Y:S01]  /*2560*/  IMAD.SHL.U32 R2, R2, 0x100000, RZ ;  /* 0x0010000002027824 */ /* 0x000fe200078e00ff */
[----:B------:R-:W-:Y:S02]  /*2570*/  LEA.HI R6, R6, R13, RZ, 0x1 ;  /* 0x0000000d06067211 */ /* 0x000fe400078f08ff */
[----:B------:R-:W-:Y:S02]  /*2580*/  IADD3 R5, P2, PT, R5, 0x1, RZ ;  /* 0x0000000105057810 */ /* 0x000fe40007f5e0ff */
[----:B------:R-:W-:Y:S01]  /*2590*/  @!P0 LOP3.LUT R3, R3, 0x80000000, RZ, 0x3c, !PT ;  /* 0x8000000003038812 */ /* 0x000fe200078e3cff */
[----:B------:R-:W-:Y:S01]  /*25a0*/  @P1 IMAD.MOV R6, RZ, RZ, -R6 ;  /* 0x000000ffff061224 */ /* 0x000fe200078e0a06 */
[----:B------:R-:W-:-:S04]  /*25b0*/  LEA.HI.X R10, R10, RZ, RZ, 0x16, P2 ;  /* 0x000000ff0a0a7211 */ /* 0x000fc800010fb4ff */
[--C-:B------:R-:W-:Y:S02]  /*25c0*/  SHF.R.U64 R5, R5, 0x1, R10.reuse ;  /* 0x0000000105057819 */ /* 0x100fe4000000120a */
[----:B------:R-:W-:Y:S02]  /*25d0*/  SHF.R.U32.HI R7, RZ, 0x1, R10 ;  /* 0x00000001ff077819 */ /* 0x000fe4000001160a */
[----:B------:R-:W-:-:S04]  /*25e0*/  IADD3 R10, P2, P3, RZ, RZ, R5 ;  /* 0x000000ffff0a7210 */ /* 0x000fc80007b5e005 */
[----:B------:R-:W-:-:S04]  /*25f0*/  IADD3.X R2, PT, PT, R2, 0x3fe00000, R7, P2, P3 ;  /* 0x3fe0000002027810 */ /* 0x000fc800017e6407 */
[----:B------:R-:W-:-:S07]  /*2600*/  LOP3.LUT R3, R2, R3, RZ, 0xfc, !PT ;  /* 0x0000000302037212 */ /* 0x000fce00078efcff */
.L_x_28:
[----:B------:R-:W-:Y:S02]  /*2610*/  IMAD.MOV.U32 R7, RZ, RZ, R3 ;  /* 0x000000ffff077224 */ /* 0x000fe400078e0003 */
[----:B------:R-:W-:Y:S02]  /*2620*/  IMAD.MOV.U32 R2, RZ, RZ, R0 ;  /* 0x000000ffff027224 */ /* 0x000fe400078e0000 */
[----:B------:R-:W-:Y:S02]  /*2630*/  IMAD.MOV.U32 R3, RZ, RZ, 0x0 ;  /* 0x00000000ff037424 */ /* 0x000fe400078e00ff */
[----:B------:R-:W-:Y:S02]  /*2640*/  IMAD.MOV.U32 R5, RZ, RZ, R6 ;  /* 0x000000ffff057224 */ /* 0x000fe400078e0006 */
[----:B------:R-:W-:Y:S01]  /*2650*/  IMAD.MOV.U32 R6, RZ, RZ, R10 ;  /* 0x000000ffff067224 */ /* 0x000fe200078e000a */
[----:B------:R-:W-:Y:S06]  /*2660*/  RET.REL.NODEC R2 `(_Z25compute_accelerations_gpuiiPKdPdS1_S0_i) ;  /* 0xffffffd802647950 */ /* 0x000fec0003c3ffff */
.L_x_35:
        /* <DEDUP_REMOVED lines=9> */
.L_x_55:


//--------------------- .text._Z16set_isdevice_gpuiPiPb --------------------------
	.section	.text._Z16set_isdevice_gpuiPiPb,"ax",@progbits
	.align	128
        .global         _Z16set_isdevice_gpuiPiPb
        .type           _Z16set_isdevice_gpuiPiPb,@function
        .size           _Z16set_isdevice_gpuiPiPb,(.L_x_67 - _Z16set_isdevice_gpuiPiPb)
        .other          _Z16set_isdevice_gpuiPiPb,@"STO_CUDA_ENTRY STV_DEFAULT"
_Z16set_isdevice_gpuiPiPb:
.text._Z16set_isdevice_gpuiPiPb:
        /* <DEDUP_REMOVED lines=10> */
[----:B------:R-:W2:Y:S01]  /*00a0*/  LDCU.64 UR6, c[0x0][0x390] ;  /* 0x00007200ff0677ac */ /* 0x000ea20008000a00 */
[----:B0-----:R-:W-:-:S06]  /*00b0*/  IMAD.WIDE R2, R5, 0x4, R2 ;  /* 0x0000000405027825 */ /* 0x001fcc00078e0202 */
[----:B-1----:R-:W2:Y:S01]  /*00c0*/  LDG.E R2, desc[UR4][R2.64] ;  /* 0x0000000402027981 */ /* 0x002ea2000c1e1900 */
[----:B------:R-:W-:Y:S01]  /*00d0*/  HFMA2 R0, -RZ, RZ, 0, 5.9604644775390625e-08 ;  /* 0x00000001ff007431 */ /* 0x000fe200000001ff */
[----:B--2---:R-:W-:-:S04]  /*00e0*/  IADD3 R4, P0, PT, R2, UR6, RZ ;  /* 0x0000000602047c10 */ /* 0x004fc8000ff1e0ff */
[----:B------:R-:W-:-:S05]  /*00f0*/  LEA.HI.X.SX32 R5, R2, UR7, 0x1, P0 ;  /* 0x0000000702057c11 */ /* 0x000fca00080f0eff */
[----:B------:R-:W-:Y:S01]  /*0100*/  STG.E.U8 desc[UR4][R4.64], R0 ;  /* 0x0000000004007986 */ /* 0x000fe2000c101104 */
[----:B------:R-:W-:Y:S05]  /*0110*/  EXIT ;  /* 0x000000000000794d */ /* 0x000fea0003800000 */
.L_x_36:
        /* <DEDUP_REMOVED lines=14> */
.L_x_67:


//--------------------- .text._Z17calc_step2fst_gpuPd --------------------------
	.section	.text._Z17calc_step2fst_gpuPd,"ax",@progbits
	.align	128
        .global         _Z17calc_step2fst_gpuPd
        .type           _Z17calc_step2fst_gpuPd,@function
        .size           _Z17calc_step2fst_gpuPd,(.L_x_57 - _Z17calc_step2fst_gpuPd)
        .other          _Z17calc_step2fst_gpuPd,@"STO_CUDA_ENTRY STV_DEFAULT"
_Z17calc_step2fst_gpuPd:
.text._Z17calc_step2fst_gpuPd:
[----:B------:R-:W0:Y:S01]  /*0000*/  LDC R1, c[0x0][0x37c] ;  /* 0x0000df00ff017b82 */ /* 0x000e220000000800 */
[----:B------:R-:W1:Y:S01]  /*0010*/  S2R R10, SR_CTAID.X ;  /* 0x00000000000a7919 */ /* 0x000e620000002500 */
[----:B------:R-:W1:Y:S01]  /*0020*/  LDCU UR4, c[0x0][0x360] ;  /* 0x00006c00ff0477ac */ /* 0x000e620008000800 */
[----:B0-----:R-:W-:Y:S01]  /*0030*/  VIADD R1, R1, 0xffffffd8 ;  /* 0xffffffd801017836 */ /* 0x001fe20000000000 */
[----:B------:R-:W1:Y:S02]  /*0040*/  S2R R3, SR_TID.X ;  /* 0x0000000000037919 */ /* 0x000e640000002100 */
[----:B-1----:R-:W-:-:S05]  /*0050*/  IMAD R10, R10, UR4, R3 ;  /* 0x000000040a0a7c24 */ /* 0x002fca000f8e0203 */
[----:B------:R-:W-:-:S13]  /*0060*/  ISETP.GT.AND P0, PT, R10, 0x30d3f, PT ;  /* 0x00030d3f0a00780c */ /* 0x000fda0003f04270 */
[----:B------:R-:W-:Y:S05]  /*0070*/  @P0 EXIT ;  /* 0x000000000000094d */ /* 0x000fea0003800000 */
[----:B------:R-:W0:Y:S01]  /*0080*/  MUFU.RCP64H R5, 6000 ;  /* 0x40b7700000057908 */ /* 0x000e220000001800 */
[----:B------:R-:W-:Y:S01]  /*0090*/  IMAD.MOV.U32 R8, RZ, RZ, 0x0 ;  /* 0x00000000ff087424 */ /* 0x000fe200078e00ff */
[----:B------:R-:W-:Y:S01]  /*00a0*/  BSSY.RECONVERGENT B0, `(.L_x_37) ;  /* 0x0000015000007945 */ /* 0x000fe20003800200 */
[----:B------:R-:W-:Y:S02]  /*00b0*/  IMAD.MOV.U32 R9, RZ, RZ, 0x40b77000 ;  /* 0x40b77000ff097424 */ /* 0x000fe400078e00ff */
[----:B------:R-:W-:-:S06]  /*00c0*/  IMAD.MOV.U32 R4, RZ, RZ, 0x1 ;  /* 0x00000001ff047424 */ /* 0x000fcc00078e00ff */
[----:B0-----:R-:W-:-:S08]  /*00d0*/  DFMA R2, R4, -R8, 1 ;  /* 0x3ff000000402742b */ /* 0x001fd00000000808 */
[----:B------:R-:W-:Y:S02]  /*00e0*/  DFMA R6, R2, R2, R2 ;  /* 0x000000020206722b */ /* 0x000fe40000000002 */
[----:B------:R-:W0:Y:S06]  /*00f0*/  I2F.F64 R2, R10 ;  /* 0x0000000a00027312 */ /* 0x000e2c0000201c00 */
        /* <DEDUP_REMOVED lines=11> */
[----:B------:R-:W-:-:S07]  /*01b0*/  MOV R0, 0x1d0 ;  /* 0x000001d000007802 */ /* 0x000fce0000000f00 */
[----:B------:R-:W-:Y:S05]  /*01c0*/  CALL.REL.NOINC `($__internal_1_$__cuda_sm20_div_rn_f64_full) ;  /* 0x0000000000fc7944 */ /* 0x000fea0003c00000 */
[----:B------:R-:W-:Y:S02]  /*01d0*/  IMAD.MOV.U32 R2, RZ, RZ, R12 ;  /* 0x000000ffff027224 */ /* 0x000fe400078e000c */
[----:B------:R-:W-:-:S07]  /*01e0*/  IMAD.MOV.U32 R3, RZ, RZ, R13 ;  /* 0x000000ffff037224 */ /* 0x000fce00078e000d */
.L_x_38:
[----:B------:R-:W-:Y:S05]  /*01f0*/  BSYNC.RECONVERGENT B0 ;  /* 0x0000000000007941 */ /* 0x000fea0003800200 */
.L_x_37:
[----:B------:R-:W-:Y:S01]  /*0200*/  DSETP.NEU.AND P0, PT, |R2|, +INF , PT ;  /* 0x7ff000000200742a */ /* 0x000fe20003f0d200 */
[----:B------:R-:W0:Y:S01]  /*0210*/  LDCU.64 UR4, c[0x0][0x358] ;  /* 0x00006b00ff0477ac */ /* 0x000e220008000a00 */
[----:B------:R-:W-:-:S12]  /*0220*/  BSSY.RECONVERGENT B0, `(.L_x_39) ;  /* 0x0000017000007945 */ /* 0x000fd80003800200 */
        /* <DEDUP_REMOVED lines=9> */
[----:B------:R-:W1:Y:S08]  /*02c0*/  F2I.F64 R0, R4 ;  /* 0x0000000400007311 */ /* 0x000e700000301100 */
[----:B-1----:R-:W1:Y:S02]  /*02d0*/  I2F.F64 R8, R0 ;  /* 0x0000000000087312 */ /* 0x002e640000201c00 */
[----:B-1----:R-:W-:Y:S01]  /*02e0*/  DFMA R6, R8, -UR6, R2 ;  /* 0x8000000608067c2b */ /* 0x002fe20008000002 */
        /* <DEDUP_REMOVED lines=9> */
[----:B0-----:R-:W-:Y:S05]  /*0380*/  CALL.REL.NOINC `($_Z17calc_step2fst_gpuPd$__internal_trig_reduction_slowpathd) ;  /* 0x0000000400c87944 */ /* 0x001fea0003c00000 */
.L_x_40:
[----:B0-----:R-:W-:Y:S05]  /*0390*/  BSYNC.RECONVERGENT B0 ;  /* 0x0000000000007941 */ /* 0x001fea0003800200 */
.L_x_39:
        /* <DEDUP_REMOVED lines=20> */
[----:B------:R-:W-:Y:S01]  /*04e0*/  DFMA R4, R2, R4, R6 ;  /* 0x000000040204722b */ /* 0x000fe20000000006 */
[----:B------:R-:W0:Y:S07]  /*04f0*/  LDC.64 R6, c[0x0][0x380] ;  /* 0x0000e000ff067b82 */ /* 0x000e2e0000000a00 */
[----:B------:R-:W-:Y:S02]  /*0500*/  DFMA R8, R4, R8, R8 ;  /* 0x000000080408722b */ /* 0x000fe40000000008 */
[----:B------:R-:W-:-:S10]  /*0510*/  DFMA R2, R2, R4, 1 ;  /* 0x3ff000000202742b */ /* 0x000fd40000000004 */
[----:B------:R-:W-:Y:S02]  /*0520*/  FSEL R4, R2, R8, !P0 ;  /* 0x0000000802047208 */ /* 0x000fe40004000000 */
[----:B------:R-:W-:Y:S02]  /*0530*/  FSEL R5, R3, R9, !P0 ;  /* 0x0000000903057208 */ /* 0x000fe40004000000 */
[----:B------:R-:W-:Y:S01]  /*0540*/  LOP3.LUT P0, RZ, R0, 0x2, RZ, 0xc0, !PT ;  /* 0x0000000200ff7812 */ /* 0x000fe2000780c0ff */
[----:B0-----:R-:W-:-:S03]  /*0550*/  IMAD.WIDE R10, R10, 0x8, R6 ;  /* 0x000000080a0a7825 */ /* 0x001fc600078e0206 */
[----:B------:R-:W-:-:S10]  /*0560*/  DADD R2, RZ, -R4 ;  /* 0x00000000ff027229 */ /* 0x000fd40000000804 */
[----:B------:R-:W-:Y:S02]  /*0570*/  FSEL R2, R4, R2, !P0 ;  /* 0x0000000204027208 */ /* 0x000fe40004000000 */
[----:B------:R-:W-:-:S06]  /*0580*/  FSEL R3, R5, R3, !P0 ;  /* 0x0000000305037208 */ /* 0x000fcc0004000000 */
[----:B------:R-:W-:-:S07]  /*0590*/  DADD R2, -RZ, |R2| ;  /* 0x00000000ff027229 */ /* 0x000fce0000000502 */
[----:B------:R-:W-:Y:S01]  /*05a0*/  STG.E.64 desc[UR4][R10.64], R2 ;  /* 0x000000020a007986 */ /* 0x000fe2000c101b04 */
[----:B------:R-:W-:Y:S05]  /*05b0*/  EXIT ;  /* 0x000000000000794d */ /* 0x000fea0003800000 */
        .weak           $__internal_1_$__cuda_sm20_div_rn_f64_full
        .type           $__internal_1_$__cuda_sm20_div_rn_f64_full,@function
        .size           $__internal_1_$__cuda_sm20_div_rn_f64_full,($_Z17calc_step2fst_gpuPd$__internal_trig_reduction_slowpathd - $__internal_1_$__cuda_sm20_div_rn_f64_full)
$__internal_1_$__cuda_sm20_div_rn_f64_full:
[----:B------:R-:W-:Y:S01]  /*05c0*/  IMAD.MOV.U32 R3, RZ, RZ, 0x3ff77000 ;  /* 0x3ff77000ff037424 */ /* 0x000fe200078e00ff */
[C---:B------:R-:W-:Y:S01]  /*05d0*/  FSETP.GEU.AND P1, PT, |R5|.reuse, 1.469367938527859385e-39, PT ;  /* 0x001000000500780b */ /* 0x040fe20003f2e200 */
[----:B------:R-:W-:Y:S01]  /*05e0*/  IMAD.MOV.U32 R2, RZ, RZ, 0x0 ;  /* 0x00000000ff027424 */ /* 0x000fe200078e00ff */
[----:B------:R-:W-:Y:S01]  /*05f0*/  LOP3.LUT R11, R5, 0x7ff00000, RZ, 0xc0, !PT ;  /* 0x7ff00000050b7812 */ /* 0x000fe200078ec0ff */
[----:B------:R-:W0:Y:S01]  /*0600*/  MUFU.RCP64H R7, R3 ;  /* 0x0000000300077308 */ /* 0x000e220000001800 */
[----:B------:R-:W-:Y:S01]  /*0610*/  IMAD.MOV.U32 R6, RZ, RZ, 0x1 ;  /* 0x00000001ff067424 */ /* 0x000fe200078e00ff */
[----:B------:R-:W-:Y:S01]  /*0620*/  BSSY.RECONVERGENT B1, `(.L_x_41) ;  /* 0x0000045000017945 */ /* 0x000fe20003800200 */
[----:B------:R-:W-:Y:S01]  /*0630*/  IMAD.MOV.U32 R13, RZ, RZ, 0x1ca00000 ;  /* 0x1ca00000ff0d7424 */ /* 0x000fe200078e00ff */
[----:B------:R-:W-:Y:S01]  /*0640*/  ISETP.GE.U32.AND P0, PT, R11, 0x40b00000, PT ;  /* 0x40b000000b00780c */ /* 0x000fe20003f06070 */
[----:B------:R-:W-:Y:S02]  /*0650*/  IMAD.MOV.U32 R18, RZ, RZ, R11 ;  /* 0x000000ffff127224 */ /* 0x000fe400078e000b */
[----:B------:R-:W-:Y:S01]  /*0660*/  IMAD.MOV.U32 R19, RZ, RZ, 0x40b00000 ;  /* 0x40b00000ff137424 */ /* 0x000fe200078e00ff */
[----:B------:R-:W-:-:S03]  /*0670*/  SEL R13, R13, 0x63400000, !P0 ;  /* 0x634000000d0d7807 */ /* 0x000fc60004000000 */
[----:B------:R-:W-:Y:S01]  /*0680*/  VIADD R20, R19, 0xffffffff ;  /* 0xffffffff13147836 */ /* 0x000fe20000000000 */
[----:B0-----:R-:W-:-:S08]  /*0690*/  DFMA R8, R6, -R2, 1 ;  /* 0x3ff000000608742b */ /* 0x001fd00000000802 */
[----:B------:R-:W-:-:S08]  /*06a0*/  DFMA R8, R8, R8, R8 ;  /* 0x000000080808722b */ /* 0x000fd00000000008 */
[----:B------:R-:W-:Y:S01]  /*06b0*/  DFMA R14, R6, R8, R6 ;  /* 0x00000008060e722b */ /* 0x000fe20000000006 */
[C-C-:B------:R-:W-:Y:S01]  /*06c0*/  @!P1 LOP3.LUT R8, R13.reuse, 0x80000000, R5.reuse, 0xf8, !PT ;  /* 0x800000000d089812 */ /* 0x140fe200078ef805 */
[----:B------:R-:W-:Y:S01]  /*06d0*/  IMAD.MOV.U32 R6, RZ, RZ, R4 ;  /* 0x000000ffff067224 */ /* 0x000fe200078e0004 */
[----:B------:R-:W-:Y:S02]  /*06e0*/  LOP3.LUT R7, R13, 0x800fffff, R5, 0xf8, !PT ;  /* 0x800fffff0d077812 */ /* 0x000fe400078ef805 */
[----:B------:R-:W-:Y:S01]  /*06f0*/  @!P1 LOP3.LUT R9, R8, 0x100000, RZ, 0xfc, !PT ;  /* 0x0010000008099812 */ /* 0x000fe200078efcff */
[----:B------:R-:W-:Y:S02]  /*0700*/  @!P1 IMAD.MOV.U32 R8, RZ, RZ, RZ ;  /* 0x000000ffff089224 */ /* 0x000fe400078e00ff */
[----:B------:R-:W-:-:S04]  /*0710*/  DFMA R16, R14, -R2, 1 ;  /* 0x3ff000000e10742b */ /* 0x000fc80000000802 */
[----:B------:R-:W-:-:S04]  /*0720*/  @!P1 DFMA R6, R6, 2, -R8 ;  /* 0x400000000606982b */ /* 0x000fc80000000808 */
[----:B------:R-:W-:-:S06]  /*0730*/  DFMA R16, R14, R16, R14 ;  /* 0x000000100e10722b */ /* 0x000fcc000000000e */
[----:B------:R-:W-:Y:S02]  /*0740*/  @!P1 LOP3.LUT R18, R7, 0x7ff00000, RZ, 0xc0, !PT ;  /* 0x7ff0000007129812 */ /* 0x000fe400078ec0ff */
[----:B------:R-:W-:-:S03]  /*0750*/  DMUL R8, R16, R6 ;  /* 0x0000000610087228 */ /* 0x000fc60000000000 */
[----:B------:R-:W-:-:S05]  /*0760*/  VIADD R12, R18, 0xffffffff ;  /* 0xffffffff120c7836 */ /* 0x000fca0000000000 */
[----:B------:R-:W-:Y:S01]  /*0770*/  DFMA R14, R8, -R2, R6 ;  /* 0x80000002080e722b */ /* 0x000fe20000000006 */
[----:B------:R-:W-:-:S04]  /*0780*/  ISETP.GT.U32.AND P0, PT, R12, 0x7feffffe, PT ;  /* 0x7feffffe0c00780c */ /* 0x000fc80003f04070 */
[----:B------:R-:W-:-:S03]  /*0790*/  ISETP.GT.U32.OR P0, PT, R20, 0x7feffffe, P0 ;  /* 0x7feffffe1400780c */ /* 0x000fc60000704470 */
[----:B------:R-:W-:-:S10]  /*07a0*/  DFMA R8, R16, R14, R8 ;  /* 0x0000000e1008722b */ /* 0x000fd40000000008 */
[----:B------:R-:W-:Y:S05]  /*07b0*/  @P0 BRA `(.L_x_42) ;  /* 0x0000000000680947 */ /* 0x000fea0003800000 */
[----:B------:R-:W-:-:S05]  /*07c0*/  IMAD.MOV.U32 R4, RZ, RZ, 0x40b00000 ;  /* 0x40b00000ff047424 */ /* 0x000fca00078e00ff */
[----:B------:R-:W-:-:S04]  /*07d0*/  VIADDMNMX R11, R11, -R4, 0xb9600000, !PT ;  /* 0xb96000000b0b7446 */ /* 0x000fc80007800904 */
[----:B------:R-:W-:-:S05]  /*07e0*/  VIMNMX R4, PT, PT, R11, 0x46a00000, PT ;  /* 0x46a000000b047848 */ /* 0x000fca0003fe0100 */
[----:B------:R-:W-:Y:S02]  /*07f0*/  IMAD.IADD R11, R4, 0x1, -R13 ;  /* 0x00000001040b7824 */ /* 0x000fe400078e0a0d */
[----:B------:R-:W-:Y:S02]  /*0800*/  IMAD.MOV.U32 R4, RZ, RZ, RZ ;  /* 0x000000ffff047224 */ /* 0x000fe400078e00ff */
[----:B------:R-:W-:-:S06]  /*0810*/  VIADD R5, R11, 0x7fe00000 ;  /* 0x7fe000000b057836 */ /* 0x000fcc0000000000 */
[----:B------:R-:W-:-:S10]  /*0820*/  DMUL R12, R8, R4 ;  /* 0x00000004080c7228 */ /* 0x000fd40000000000 */
[----:B------:R-:W-:-:S13]  /*0830*/  FSETP.GTU.AND P0, PT, |R13|, 1.469367938527859385e-39, PT ;  /* 0x001000000d00780b */ /* 0x000fda0003f0c200 */
[----:B------:R-:W-:Y:S05]  /*0840*/  @P0 BRA `(.L_x_43) ;  /* 0x0000000000880947 */ /* 0x000fea0003800000 */
[----:B------:R-:W-:Y:S01]  /*0850*/  DFMA R2, R8, -R2, R6 ;  /* 0x800000020802722b */ /* 0x000fe20000000006 */
[----:B------:R-:W-:-:S09]  /*0860*/  IMAD.MOV.U32 R4, RZ, RZ, RZ ;  /* 0x000000ffff047224 */ /* 0x000fd200078e00ff */
[C---:B------:R-:W-:Y:S02]  /*0870*/  FSETP.NEU.AND P0, PT, R3.reuse, RZ, PT ;  /* 0x000000ff0300720b */ /* 0x040fe40003f0d000 */
[----:B------:R-:W-:-:S04]  /*0880*/  LOP3.LUT R2, R3, 0x40b77000, RZ, 0x3c, !PT ;  /* 0x40b7700003027812 */ /* 0x000fc800078e3cff */
[----:B------:R-:W-:-:S04]  /*0890*/  LOP3.LUT R7, R2, 0x80000000, RZ, 0xc0, !PT ;  /* 0x8000000002077812 */ /* 0x000fc800078ec0ff */
[----:B------:R-:W-:-:S03]  /*08a0*/  LOP3.LUT R5, R7, R5, RZ, 0xfc, !PT ;  /* 0x0000000507057212 */ /* 0x000fc600078efcff */
        /* <DEDUP_REMOVED lines=11> */
.L_x_42:
[----:B------:R-:W-:-:S14]  /*0960*/  DSETP.NAN.AND P0, PT, R4, R4, PT ;  /* 0x000000040400722a */ /* 0x000fdc0003f08000 */
[----:B------:R-:W-:Y:S05]  /*0970*/  @P0 BRA `(.L_x_44) ;  /* 0x0000000000340947 */ /* 0x000fea0003800000 */
[----:B------:R-:W-:Y:S01]  /*0980*/  ISETP.NE.AND P0, PT, R18, R19, PT ;  /* 0x000000131200720c */ /* 0x000fe20003f05270 */
[----:B------:R-:W-:Y:S02]  /*0990*/  IMAD.MOV.U32 R12, RZ, RZ, 0x0 ;  /* 0x00000000ff0c7424 */ /* 0x000fe400078e00ff */
[----:B------:R-:W-:-:S10]  /*09a0*/  IMAD.MOV.U32 R13, RZ, RZ, -0x80000 ;  /* 0xfff80000ff0d7424 */ /* 0x000fd400078e00ff */
[----:B------:R-:W-:Y:S05]  /*09b0*/  @!P0 BRA `(.L_x_43) ;  /* 0x00000000002c8947 */ /* 0x000fea0003800000 */
[----:B------:R-:W-:Y:S02]  /*09c0*/  ISETP.NE.AND P0, PT, R18, 0x7ff00000, PT ;  /* 0x7ff000001200780c */ /* 0x000fe40003f05270 */
[----:B------:R-:W-:Y:S02]  /*09d0*/  LOP3.LUT R4, R5, 0x40b77000, RZ, 0x3c, !PT ;  /* 0x40b7700005047812 */ /* 0x000fe400078e3cff */
[----:B------:R-:W-:Y:S02]  /*09e0*/  ISETP.EQ.OR P0, PT, R19, RZ, !P0 ;  /* 0x000000ff1300720c */ /* 0x000fe40004702670 */
[----:B------:R-:W-:-:S11]  /*09f0*/  LOP3.LUT R13, R4, 0x80000000, RZ, 0xc0, !PT ;  /* 0x80000000040d7812 */ /* 0x000fd600078ec0ff */
[----:B------:R-:W-:Y:S01]  /*0a00*/  @P0 LOP3.LUT R2, R13, 0x7ff00000, RZ, 0xfc, !PT ;  /* 0x7ff000000d020812 */ /* 0x000fe200078efcff */
[----:B------:R-:W-:Y:S02]  /*0a10*/  @!P0 IMAD.MOV.U32 R12, RZ, RZ, RZ ;  /* 0x000000ffff0c8224 */ /* 0x000fe400078e00ff */
[----:B------:R-:W-:Y:S02]  /*0a20*/  @P0 IMAD.MOV.U32 R12, RZ, RZ, RZ ;  /* 0x000000ffff0c0224 */ /* 0x000fe400078e00ff */
[----:B------:R-:W-:Y:S01]  /*0a30*/  @P0 IMAD.MOV.U32 R13, RZ, RZ, R2 ;  /* 0x000000ffff0d0224 */ /* 0x000fe200078e0002 */
[----:B------:R-:W-:Y:S06]  /*0a40*/  BRA `(.L_x_43) ;  /* 0x0000000000087947 */ /* 0x000fec0003800000 */
.L_x_44:
[----:B------:R-:W-:Y:S01]  /*0a50*/  LOP3.LUT R13, R5, 0x80000, RZ, 0xfc, !PT ;  /* 0x00080000050d7812 */ /* 0x000fe200078efcff */
[----:B------:R-:W-:-:S07]  /*0a60*/  IMAD.MOV.U32 R12, RZ, RZ, R4 ;  /* 0x000000ffff0c7224 */ /* 0x000fce00078e0004 */
.L_x_43:
[----:B------:R-:W-:Y:S05]  /*0a70*/  BSYNC.RECONVERGENT B1 ;  /* 0x0000000000017941 */ /* 0x000fea0003800200 */
.L_x_41:
[----:B------:R-:W-:Y:S02]  /*0a80*/  IMAD.MOV.U32 R2, RZ, RZ, R0 ;  /* 0x000000ffff027224 */ /* 0x000fe400078e0000 */
[----:B------:R-:W-:-:S04]  /*0a90*/  IMAD.MOV.U32 R3, RZ, RZ, 0x0 ;  /* 0x00000000ff037424 */ /* 0x000fc800078e00ff */
[----:B------:R-:W-:Y:S05]  /*0aa0*/  RET.REL.NODEC R2 `(_Z17calc_step2fst_gpuPd) ;  /* 0xfffffff402547950 */ /* 0x000fea0003c3ffff */
        .type           $_Z17calc_step2fst_gpuPd$__internal_trig_reduction_slowpathd,@function
        .size           $_Z17calc_step2fst_gpuPd$__internal_trig_reduction_slowpathd,(.L_x_57 - $_Z17calc_step2fst_gpuPd$__internal_trig_reduction_slowpathd)
$_Z17calc_step2fst_gpuPd$__internal_trig_reduction_slowpathd:
        /* <DEDUP_REMOVED lines=23> */
[----:B------:R-:W-:Y:S01]  /*0c20*/  LOP3.LUT R13, R13, 0x80000000, RZ, 0xfc, !PT ;  /* 0x800000000d0d7812 */ /* 0x000fe200078efcff */
[----:B------:R-:W1:Y:S06]  /*0c30*/  LDC.64 R2, c[0x4][RZ] ;  /* 0x01000000ff027b82 */ /* 0x000e6c0000000a00 */
.L_x_49:
[----:B0-----:R-:W-:Y:S01]  /*0c40*/  R2UR UR6, R8 ;  /* 0x00000000080672ca */ /* 0x001fe200000e0000 */
[----:B-1----:R-:W-:Y:S01]  /*0c50*/  IMAD.WIDE R4, R19, 0x8, R2 ;  /* 0x0000000813047825 */ /* 0x002fe200078e0202 */
[----:B------:R-:W-:-:S13]  /*0c60*/  R2UR UR7, R9 ;  /* 0x00000000090772ca */ /* 0x000fda00000e0000 */
        /* <DEDUP_REMOVED lines=25> */
.L_x_48:
[----:B------:R-:W-:-:S07]  /*0e00*/  IMAD.MOV.U32 R19, RZ, RZ, R7 ;  /* 0x000000ffff137224 */ /* 0x000fce00078e0007 */
.L_x_47:
[----:B------:R-:W-:Y:S05]  /*0e10*/  BSYNC.RECONVERGENT B1 ;  /* 0x0000000000017941 */ /* 0x000fea0003800200 */
.L_x_46:
[----:B------:R-:W-:Y:S01]  /*0e20*/  LOP3.LUT P0, R21, R0, 0x3f, RZ, 0xc0, !PT ;  /* 0x0000003f00157812 */ /* 0x000fe2000780c0ff */
[----:B------:R-:W-:-:S04]  /*0e30*/  IMAD.IADD R0, R6, 0x1, R19 ;  /* 0x0000000106007824 */ /* 0x000fc800078e0213 */
[----:B------:R-:W-:-:S05]  /*0e40*/  IMAD.U32 R19, R0, 0x8, R1 ;  /* 0x0000000800137824 */ /* 0x000fca00078e0001 */
[----:B------:R0:W-:Y:S04]  /*0e50*/  STL.64 [R19+-0x78], R16 ;  /* 0xffff881013007387 */ /* 0x0001e80000100a00 */
[----:B------:R-:W2:Y:S04]  /*0e60*/  @P0 LDL.64 R8, [R1+0x8] ;  /* 0x0000080001080983 */ /* 0x000ea80000100a00 */
[----:B------:R-:W3:Y:S04]  /*0e70*/  LDL.64 R2, [R1+0x10] ;  /* 0x0000100001027983 */ /* 0x000ee80000100a00 */
[----:B------:R-:W4:Y:S01]  /*0e80*/  LDL.64 R4, [R1+0x18] ;  /* 0x0000180001047983 */ /* 0x000f220000100a00 */
[----:B------:R-:W-:Y:S01]  /*0e90*/  @P0 LOP3.LUT R0, R21, 0x3f, RZ, 0x3c, !PT ;  /* 0x0000003f15000812 */ /* 0x000fe200078e3cff */
[----:B------:R-:W-:Y:S01]  /*0ea0*/  BSSY.RECONVERGENT B1, `(.L_x_50) ;  /* 0x0000034000017945 */ /* 0x000fe20003800200 */
[----:B--2---:R-:W-:-:S02]  /*0eb0*/  @P0 SHF.R.U64 R7, R8, 0x1, R9 ;  /* 0x0000000108070819 */ /* 0x004fc40000001209 */
[----:B------:R-:W-:Y:S02]  /*0ec0*/  @P0 SHF.R.U32.HI R9, RZ, 0x1, R9 ;  /* 0x00000001ff090819 */ /* 0x000fe40000011609 */
[CC--:B---3--:R-:W-:Y:S02]  /*0ed0*/  @P0 SHF.L.U32 R11, R2.reuse, R21.reuse, RZ ;  /* 0x00000015020b0219 */ /* 0x0c8fe400000006ff */
[----:B------:R-:W-:Y:S02]  /*0ee0*/  @P0 SHF.R.U64 R6, R7, R0, R9 ;  /* 0x0000000007060219 */ /* 0x000fe40000001209 */
[--C-:B------:R-:W-:Y:S02]  /*0ef0*/  @P0 SHF.R.U32.HI R15, RZ, 0x1, R3.reuse ;  /* 0x00000001ff0f0819 */ /* 0x100fe40000011603 */
[C-C-:B------:R-:W-:Y:S02]  /*0f00*/  @P0 SHF.R.U64 R13, R2.reuse, 0x1, R3.reuse ;  /* 0x00000001020d0819 */ /* 0x140fe40000001203 */
[----:B------:R-:W-:-:S02]  /*0f10*/  @P0 SHF.L.U64.HI R8, R2, R21, R3 ;  /* 0x0000001502080219 */ /* 0x000fc40000010203 */
[----:B------:R-:W-:Y:S02]  /*0f20*/  @P0 SHF.R.U32.HI R7, RZ, R0, R9 ;  /* 0x00000000ff070219 */ /* 0x000fe40000011609 */
[----:B------:R-:W-:Y:S02]  /*0f30*/  @P0 LOP3.LUT R2, R11, R6, RZ, 0xfc, !PT ;  /* 0x000000060b020212 */ /* 0x000fe400078efcff */
[----:B----4-:R-:W-:Y:S02]  /*0f40*/  @P0 SHF.L.U32 R9, R4, R21, RZ ;  /* 0x0000001504090219 */ /* 0x010fe400000006ff */
[----:B0-----:R-:W-:Y:S02]  /*0f50*/  @P0 SHF.R.U64 R16, R13, R0, R15 ;  /* 0x000000000d100219 */ /* 0x001fe4000000120f */
[----:B------:R-:W-:Y:S01]  /*0f60*/  @P0 LOP3.LUT R3, R8, R7, RZ, 0xfc, !PT ;  /* 0x0000000708030212 */ /* 0x000fe200078efcff */
[----:B------:R-:W-:Y:S01]  /*0f70*/  IMAD.SHL.U32 R8, R2, 0x4, RZ ;  /* 0x0000000402087824 */ /* 0x000fe200078e00ff */
[----:B------:R-:W-:-:S02]  /*0f80*/  @P0 SHF.L.U64.HI R7, R4, R21, R5 ;  /* 0x0000001504070219 */ /* 0x000fc40000010205 */
[----:B------:R-:W-:Y:S02]  /*0f90*/  @P0 LOP3.LUT R4, R9, R16, RZ, 0xfc, !PT ;  /* 0x0000001009040212 */ /* 0x000fe400078efcff */
        /* <DEDUP_REMOVED lines=36> */
.L_x_51:
[----:B------:R-:W-:Y:S05]  /*11e0*/  BSYNC.RECONVERGENT B1 ;  /* 0x0000000000017941 */ /* 0x000fea0003800200 */
.L_x_50:
[----:B------:R-:W-:Y:S01]  /*11f0*/  IMAD.WIDE.U32 R8, R13, 0x2168c235, RZ ;  /* 0x2168c2350d087825 */ /* 0x000fe200078e00ff */
[----:B------:R-:W-:-:S03]  /*1200*/  SHF.R.U32.HI R5, RZ, 0x1e, R5 ;  /* 0x0000001eff057819 */ /* 0x000fc60000011605 */
[----:B------:R-:W-:Y:S01]  /*1210*/  IMAD.MOV.U32 R6, RZ, RZ, R9 ;  /* 0x000000ffff067224 */ /* 0x000fe200078e0009 */
[----:B------:R-:W-:Y:S01]  /*1220*/  IADD3 RZ, P1, PT, R8, R8, RZ ;  /* 0x0000000808ff7210 */ /* 0x000fe20007f3e0ff */
[----:B------:R-:W-:Y:S01]  /*1230*/  IMAD.MOV.U32 R7, RZ, RZ, RZ ;  /* 0x000000ffff077224 */ /* 0x000fe200078e00ff */
[----:B------:R-:W-:Y:S01]  /*1240*/  LEA.HI R4, R4, R5, RZ, 0x1 ;  /* 0x0000000504047211 */ /* 0x000fe200078f08ff */
        /* <DEDUP_REMOVED lines=19> */
[----:B------:R-:W-:-:S02]  /*1380*/  @!P0 LOP3.LUT R14, R14, 0x80000000, RZ, 0x3c, !PT ;  /* 0x800000000e0e8812 */ /* 0x000fc400078e3cff */
[----:B------:R-:W-:Y:S01]  /*1390*/  SHF.R.U64 R2, R2, 0xa, R7 ;  /* 0x0000000a02027819 */ /* 0x000fe20000001207 */
[----:B------:R-:W-:-:S03]  /*13a0*/  IMAD.SHL.U32 R3, R3, 0x100000, RZ ;  /* 0x0010000003037824 */ /* 0x000fc600078e00ff */
[----:B------:R-:W-:-:S03]  /*13b0*/  IADD3 R2, P2, PT, R2, 0x1, RZ ;  /* 0x0000000102027810 */ /* 0x000fc60007f5e0ff */
[----:B------:R-:W-:Y:S01]  /*13c0*/  @P1 IMAD.MOV R4, RZ, RZ, -R4 ;  /* 0x000000ffff041224 */ /* 0x000fe200078e0a04 */
[----:B------:R-:W-:-:S04]  /*13d0*/  LEA.HI.X R7, R7, RZ, RZ, 0x16, P2 ;  /* 0x000000ff07077211 */ /* 0x000fc800010fb4ff */
[--C-:B------:R-:W-:Y:S02]  /*13e0*/  SHF.R.U64 R0, R2, 0x1, R7.reuse ;  /* 0x0000000102007819 */ /* 0x100fe40000001207 */
[----:B------:R-:W-:Y:S02]  /*13f0*/  SHF.R.U32.HI R2, RZ, 0x1, R7 ;  /* 0x00000001ff027819 */ /* 0x000fe40000011607 */
[----:B------:R-:W-:-:S04]  /*1400*/  IADD3 R11, P2, P3, RZ, RZ, R0 ;  /* 0x000000ffff0b7210 */ /* 0x000fc80007b5e000 */
[----:B------:R-:W-:-:S04]  /*1410*/  IADD3.X R3, PT, PT, R3, 0x3fe00000, R2, P2, P3 ;  /* 0x3fe0000003037810 */ /* 0x000fc800017e6402 */
[----:B------:R-:W-:-:S07]  /*1420*/  LOP3.LUT R14, R3, R14, RZ, 0xfc, !PT ;  /* 0x0000000e030e7212 */ /* 0x000fce00078efcff */
.L_x_45:
[----:B------:R-:W-:Y:S02]  /*1430*/  IMAD.MOV.U32 R13, RZ, RZ, 0x0 ;  /* 0x00000000ff0d7424 */ /* 0x000fe400078e00ff */
[----:B------:R-:W-:Y:S02]  /*1440*/  IMAD.MOV.U32 R0, RZ, RZ, R4 ;  /* 0x000000ffff007224 */ /* 0x000fe400078e0004 */
[----:B------:R-:W-:Y:S02]  /*1450*/  IMAD.MOV.U32 R8, RZ, RZ, R11 ;  /* 0x000000ffff087224 */ /* 0x000fe400078e000b */
[----:B------:R-:W-:Y:S01]  /*1460*/  IMAD.MOV.U32 R9, RZ, RZ, R14 ;  /* 0x000000ffff097224 */ /* 0x000fe200078e000e */
[----:B------:R-:W-:Y:S06]  /*1470*/  RET.REL.NODEC R12 `(_Z17calc_step2fst_gpuPd) ;  /* 0xffffffe80ce07950 */ /* 0x000fec0003c3ffff */
.L_x_52:
        /* <DEDUP_REMOVED lines=16> */
.L_x_57:


//--------------------- .nv.global.init           --------------------------
	.section	.nv.global.init,"aw",@progbits
	.align	16
.nv.global.init:
	.type		__cudart_sin_cos_coeffs,@object
	.size		__cudart_sin_cos_coeffs,(__cudart_i2opi_d - __cudart_sin_cos_coeffs)
__cudart_sin_cos_coeffs:
        /*0000*/ 	.byte	0x46, 0xd2, 0xb0, 0x2c, 0xf1, 0xe5, 0x5a, 0xbe, 0x92, 0xe3, 0xac, 0x69, 0xe3, 0x1d, 0xc7, 0x3e
        /*0010*/ 	.byte	0xa1, 0x62, 0xdb, 0x19, 0xa0, 0x01, 0x2a, 0xbf, 0x18, 0x08, 0x11, 0x11, 0x11, 0x11, 0x81, 0x3f
        /*0020*/ 	.byte	0x54, 0x55, 0x55, 0x55, 0x55, 0x55, 0xc5, 0xbf, 0x00, 0x00, 0x00, 0x00, 0x00, 0x00, 0x00, 0x00
        /*0030*/ 	.byte	0x00, 0x00, 0x00, 0x00, 0x00, 0x00, 0x00, 0x00, 0x64, 0x81, 0xfd, 0x20, 0x83, 0xff, 0xa8, 0xbd
        /*0040*/ 	.byte	0x28, 0x85, 0xef, 0xc1, 0xa7, 0xee, 0x21, 0x3e, 0xd9, 0xe6, 0x06, 0x8e, 0x4f, 0x7e, 0x92, 0xbe
        /*0050*/ 	.byte	0xe9, 0xbc, 0xdd, 0x19, 0xa0, 0x01, 0xfa, 0x3e, 0x47, 0x5d, 0xc1, 0x16, 0x6c, 0xc1, 0x56, 0xbf
        /*0060*/ 	.byte	0x51, 0x55, 0x55, 0x55, 0x55, 0x55, 0xa5, 0x3f, 0x00, 0x00, 0x00, 0x00, 0x00, 0x00, 0xe0, 0xbf
        /*0070*/ 	.byte	0x00, 0x00, 0x00, 0x00, 0x00, 0x00, 0xf0, 0x3f, 0x00, 0x00, 0x00, 0x00, 0x00, 0x00, 0x00, 0x00
	.type		__cudart_i2opi_d,@object
	.size		__cudart_i2opi_d,(.L_0 - __cudart_i2opi_d)
__cudart_i2opi_d:
        /* <DEDUP_REMOVED lines=9> */
.L_0:


//--------------------- .nv.shared.reserved.0     --------------------------
	.section	.nv.shared.reserved.0,"aw",@nobits
	.weak		__nv_reservedSMEM_offset_0_alias
	.size		__nv_reservedSMEM_offset_0_alias, 0, 64
	.other		__nv_reservedSMEM_offset_0_alias,@"STO_CUDA_RESERVED_SHARED STV_DEFAULT"
__nv_reservedSMEM_offset_0_alias:
	.zero		0
	.zero		64


//--------------------- .nv.constant0._Z16missile_cost_gpuPbPdiiiPKdS0_ --------------------------
	.section	.nv.constant0._Z16missile_cost_gpuPbPdiiiPKdS0_,"a",@progbits
	.sectionflags	@""
	.align	4
.nv.constant0._Z16missile_cost_gpuPbPdiiiPKdS0_:
	.zero		944


//--------------------- .nv.constant0._Z23problem3_preprocess_gpuiiPKdS0_iPiPdS2_ --------------------------
	.section	.nv.constant0._Z23problem3_preprocess_gpuiiPKdS0_iPiPdS2_,"a",@progbits
	.sectionflags	@""
	.align	4
.nv.constant0._Z23problem3_preprocess_gpuiiPKdS0_iPiPdS2_:
	.zero		952


//--------------------- .nv.constant0._Z22calc_hit_time_step_gpuPiiPKd --------------------------
	.section	.nv.constant0._Z22calc_hit_time_step_gpuPiiPKd,"a",@progbits
	.sectionflags	@""
	.align	4
.nv.constant0._Z22calc_hit_time_step_gpuPiiPKd:
	.zero		920


//--------------------- .nv.constant0._Z20calc_sq_min_dist_gpuPbPdPKd --------------------------
	.section	.nv.constant0._Z20calc_sq_min_dist_gpuPbPdPKd,"a",@progbits
	.sectionflags	@""
	.align	4
.nv.constant0._Z20calc_sq_min_dist_gpuPbPdPKd:
	.zero		920


//--------------------- .nv.constant0._Z20update_positions_gpuiPdS_S_ --------------------------
	.section	.nv.constant0._Z20update_positions_gpuiPdS_S_,"a",@progbits
	.sectionflags	@""
	.align	4
.nv.constant0._Z20update_positions_gpuiPdS_S_:
	.zero		928


//--------------------- .nv.constant0._Z11clear_a_gpuiPd --------------------------
	.section	.nv.constant0._Z11clear_a_gpuiPd,"a",@progbits
	.sectionflags	@""
	.align	4
.nv.constant0._Z11clear_a_gpuiPd:
	.zero		912


//--------------------- .nv.constant0._Z18clear_device_m_gpuiPd --------------------------
	.section	.nv.constant0._Z18clear_device_m_gpuiPd,"a",@progbits
	.sectionflags	@""
	.align	4
.nv.constant0._Z18clear_device_m_gpuiPd:
	.zero		912


//--------------------- .nv.constant0._Z21update_velocities_gpuiPdS_ --------------------------
	.section	.nv.constant0._Z21update_velocities_gpuiPdS_,"a",@progbits
	.sectionflags	@""
	.align	4
.nv.constant0._Z21update_velocities_gpuiPdS_:
	.zero		920


//--------------------- .nv.constant0._Z25compute_accelerations_gpuiiPKdPdS1_S0_i --------------------------
	.section	.nv.constant0._Z25compute_accelerations_gpuiiPKdPdS1_S0_i,"a",@progbits
	.sectionflags	@""
	.align	4
.nv.constant0._Z25compute_accelerations_gpuiiPKdPdS1_S0_i:
	.zero		940


//--------------------- .nv.constant0._Z16set_isdevice_gpuiPiPb --------------------------
	.section	.nv.constant0._Z16set_isdevice_gpuiPiPb,"a",@progbits
	.sectionflags	@""
	.align	4
.nv.constant0._Z16set_isdevice_gpuiPiPb:
	.zero		920


//--------------------- .nv.constant0._Z17calc_step2fst_gpuPd --------------------------
	.section	.nv.constant0._Z17calc_step2fst_gpuPd,"a",@progbits
	.sectionflags	@""
	.align	4
.nv.constant0._Z17calc_step2fst_gpuPd:
	.zero		904


//--------------------- SYMBOLS --------------------------

	.type		.nv.reservedSmem.offset0,@object
	.size		.nv.reservedSmem.offset0,0x4
